	.headerflags	@"EF_CUDA_TEXMODE_UNIFIED EF_CUDA_64BIT_ADDRESS EF_CUDA_ACCELERATORS EF_CUDA_SM90 EF_CUDA_VIRTUAL_SM(EF_CUDA_SM90)"
	.elftype	@"ET_EXEC"


//--------------------- .nv.info                  --------------------------
	.section	.nv.info,"",@"SHT_CUDA_INFO"
	.align	4


	//----- nvinfo : EIATTR_REGCOUNT
	.align		4
        /*0000*/ 	.byte	0x04, 0x2f
        /*0002*/ 	.short	(.L_3 - .L_2)
	.align		4
.L_2:
        /*0004*/ 	.word	index@(triton_poi_fused__native_batch_norm_legit_no_training_mul_softplus_tanh_9)
        /*0008*/ 	.word	0x00000020


	//----- nvinfo : EIATTR_MIN_STACK_SIZE
	.align		4
.L_3:
        /*000c*/ 	.byte	0x04, 0x12
        /*000e*/ 	.short	(.L_5 - .L_4)
	.align		4
.L_4:
        /*0010*/ 	.word	index@(triton_poi_fused__native_batch_norm_legit_no_training_mul_softplus_tanh_9)
        /*0014*/ 	.word	0x00000000


	//----- nvinfo : EIATTR_FRAME_SIZE
	.align		4
.L_5:
        /*0018*/ 	.byte	0x04, 0x11
        /*001a*/ 	.short	(.L_7 - .L_6)
	.align		4
.L_6:
        /*001c*/ 	.word	index@(triton_poi_fused__native_batch_norm_legit_no_training_mul_softplus_tanh_9)
        /*0020*/ 	.word	0x00000000


	//----- nvinfo : EIATTR_MIN_STACK_SIZE
	.align		4
.L_7:
        /*0024*/ 	.byte	0x04, 0x12
        /*0026*/ 	.short	(.L_9 - .L_8)
	.align		4
.L_8:
        /*0028*/ 	.word	index@(triton_poi_fused__native_batch_norm_legit_no_training_mul_softplus_tanh_9)
        /*002c*/ 	.word	0x00000000
.L_9:


//--------------------- .nv.info.triton_poi_fused__native_batch_norm_legit_no_training_mul_softplus_tanh_9 --------------------------
	.section	.nv.info.triton_poi_fused__native_batch_norm_legit_no_training_mul_softplus_tanh_9,"",@"SHT_CUDA_INFO"
	.sectionflags	@""
	.align	4


	//----- nvinfo : EIATTR_CUDA_API_VERSION
	.align		4
        /*0000*/ 	.byte	0x04, 0x37
        /*0002*/ 	.short	(.L_11 - .L_10)
.L_10:
        /*0004*/ 	.word	0x0000007c


	//----- nvinfo : EIATTR_KPARAM_INFO
	.align		4
.L_11:
        /*0008*/ 	.byte	0x04, 0x17
        /*000a*/ 	.short	(.L_13 - .L_12)
.L_12:
        /*000c*/ 	.word	0x00000000
        /*0010*/ 	.short	0x0007
        /*0012*/ 	.short	0x0034
        /*0014*/ 	.byte	0x00, 0xf0, 0x11, 0x00


	//----- nvinfo : EIATTR_KPARAM_INFO
	.align		4
.L_13:
        /*0018*/ 	.byte	0x04, 0x17
        /*001a*/ 	.short	(.L_15 - .L_14)
.L_14:
        /*001c*/ 	.word	0x00000000
        /*0020*/ 	.short	0x0006
        /*0022*/ 	.short	0x0030
        /*0024*/ 	.byte	0x00, 0xf0, 0x11, 0x00


	//----- nvinfo : EIATTR_KPARAM_INFO
	.align		4
.L_15:
        /*0028*/ 	.byte	0x04, 0x17
        /*002a*/ 	.short	(.L_17 - .L_16)
.L_16:
        /*002c*/ 	.word	0x00000000
        /*0030*/ 	.short	0x0005
        /*0032*/ 	.short	0x0028
        /*0034*/ 	.byte	0x00, 0xf4, 0x21, 0x00


	//----- nvinfo : EIATTR_KPARAM_INFO
	.align		4
.L_17:
        /*0038*/ 	.byte	0x04, 0x17
        /*003a*/ 	.short	(.L_19 - .L_18)
.L_18:
        /*003c*/ 	.word	0x00000000
        /*0040*/ 	.short	0x0004
        /*0042*/ 	.short	0x0020
        /*0044*/ 	.byte	0x00, 0xf4, 0x21, 0x00


	//----- nvinfo : EIATTR_KPARAM_INFO
	.align		4
.L_19:
        /*0048*/ 	.byte	0x04, 0x17
        /*004a*/ 	.short	(.L_21 - .L_20)
.L_20:
        /*004c*/ 	.word	0x00000000
        /*0050*/ 	.short	0x0003
        /*0052*/ 	.short	0x0018
        /*0054*/ 	.byte	0x00, 0xf4, 0x21, 0x00


	//----- nvinfo : EIATTR_KPARAM_INFO
	.align		4
.L_21:
        /*0058*/ 	.byte	0x04, 0x17
        /*005a*/ 	.short	(.L_23 - .L_22)
.L_22:
        /*005c*/ 	.word	0x00000000
        /*0060*/ 	.short	0x0002
        /*0062*/ 	.short	0x0010
        /*0064*/ 	.byte	0x00, 0xf4, 0x21, 0x00


	//----- nvinfo : EIATTR_KPARAM_INFO
	.align		4
.L_23:
        /*0068*/ 	.byte	0x04, 0x17
        /*006a*/ 	.short	(.L_25 - .L_24)
.L_24:
        /*006c*/ 	.word	0x00000000
        /*0070*/ 	.short	0x0001
        /*0072*/ 	.short	0x0008
        /*0074*/ 	.byte	0x00, 0xf4, 0x21, 0x00


	//----- nvinfo : EIATTR_KPARAM_INFO
	.align		4
.L_25:
        /*0078*/ 	.byte	0x04, 0x17
        /*007a*/ 	.short	(.L_27 - .L_26)
.L_26:
        /*007c*/ 	.word	0x00000000
        /*0080*/ 	.short	0x0000
        /*0082*/ 	.short	0x0000
        /*0084*/ 	.byte	0x00, 0xf4, 0x21, 0x00


	//----- nvinfo : EIATTR_SPARSE_MMA_MASK
	.align		4
.L_27:
        /*0088*/ 	.byte	0x03, 0x50
        /*008a*/ 	.short	0x0000


	//----- nvinfo : EIATTR_MAXREG_COUNT
	.align		4
        /*008c*/ 	.byte	0x03, 0x1b
        /*008e*/ 	.short	0x00ff


	//----- nvinfo : EIATTR_EXIT_INSTR_OFFSETS
	.align		4
        /*0090*/ 	.byte	0x04, 0x1c
        /*0092*/ 	.short	(.L_29 - .L_28)


	//   ....[0]....
.L_28:
        /*0094*/ 	.word	0x00002540


	//   ....[1]....
        /*0098*/ 	.word	0x00002600


	//----- nvinfo : EIATTR_REQNTID
	.align		4
.L_29:
        /*009c*/ 	.byte	0x04, 0x10
        /*009e*/ 	.short	(.L_31 - .L_30)
.L_30:
        /*00a0*/ 	.word	0x00000080
        /*00a4*/ 	.word	0x00000001
        /*00a8*/ 	.word	0x00000001


	//----- nvinfo : EIATTR_CRS_STACK_SIZE
	.align		4
.L_31:
        /*00ac*/ 	.byte	0x04, 0x1e
        /*00ae*/ 	.short	(.L_33 - .L_32)
.L_32:
        /*00b0*/ 	.word	0x00000000


	//----- nvinfo : EIATTR_CBANK_PARAM_SIZE
	.align		4
.L_33:
        /*00b4*/ 	.byte	0x03, 0x19
        /*00b6*/ 	.short	0x0038


	//----- nvinfo : EIATTR_PARAM_CBANK
	.align		4
        /*00b8*/ 	.byte	0x04, 0x0a
        /*00ba*/ 	.short	(.L_35 - .L_34)
	.align		4
.L_34:
        /*00bc*/ 	.word	index@(.nv.constant0.triton_poi_fused__native_batch_norm_legit_no_training_mul_softplus_tanh_9)
        /*00c0*/ 	.short	0x0210
        /*00c2*/ 	.short	0x0038


	//----- nvinfo : EIATTR_SW_WAR
	.align		4
.L_35:
        /*00c4*/ 	.byte	0x04, 0x36
        /*00c6*/ 	.short	(.L_37 - .L_36)
.L_36:
        /*00c8*/ 	.word	0x00000008
.L_37:


//--------------------- .nv.callgraph             --------------------------
	.section	.nv.callgraph,"",@"SHT_CUDA_CALLGRAPH"
	.align	4
	.sectionentsize	8
	.align		4
        /*0000*/ 	.word	0x00000000
	.align		4
        /*0004*/ 	.word	0xffffffff
	.align		4
        /*0008*/ 	.word	0x00000000
	.align		4
        /*000c*/ 	.word	0xfffffffe
	.align		4
        /*0010*/ 	.word	0x00000000
	.align		4
        /*0014*/ 	.word	0xfffffffd
	.align		4
        /*0018*/ 	.word	0x00000000
	.align		4
        /*001c*/ 	.word	0xfffffffc


//--------------------- .nv.constant4             --------------------------
	.section	.nv.constant4,"a",@progbits
	.align	8
	.align		8
.nv.constant4:
        /*0000*/ 	.dword	_$_str
	.align		8
        /*0008*/ 	.dword	_$_str_$_2


//--------------------- .text.triton_poi_fused__native_batch_norm_legit_no_training_mul_softplus_tanh_9 --------------------------
	.section	.text.triton_poi_fused__native_batch_norm_legit_no_training_mul_softplus_tanh_9,"ax",@progbits
	.sectionflags	@"SHF_BARRIERS=1"
	.align	128
        .global         triton_poi_fused__native_batch_norm_legit_no_training_mul_softplus_tanh_9
        .type           triton_poi_fused__native_batch_norm_legit_no_training_mul_softplus_tanh_9,@function
        .size           triton_poi_fused__native_batch_norm_legit_no_training_mul_softplus_tanh_9,(.L_x_41 - triton_poi_fused__native_batch_norm_legit_no_training_mul_softplus_tanh_9)
        .other          triton_poi_fused__native_batch_norm_legit_no_training_mul_softplus_tanh_9,@"STO_CUDA_ENTRY STV_DEFAULT"
triton_poi_fused__native_batch_norm_legit_no_training_mul_softplus_tanh_9:
.text.triton_poi_fused__native_batch_norm_legit_no_training_mul_softplus_tanh_9:
[----:B------:R-:W0:Y:S01]  /*0000*/  LDC R1, c[0x0][0x28] ;  /* 0x00000a00ff017b82 */ /* 0x000e220000000800 */
[----:B------:R-:W1:Y:S07]  /*0010*/  S2R R9, SR_CTAID.X ;  /* 0x0000000000097919 */ /* 0x000e6e0000002500 */
[----:B------:R-:W2:Y:S01]  /*0020*/  LDC.64 R14, c[0x0][0x220] ;  /* 0x00008800ff0e7b82 */ /* 0x000ea20000000a00 */
[----:B------:R-:W-:Y:S01]  /*0030*/  HFMA2.MMA R12, -RZ, RZ, 0, 0 ;  /* 0x00000000ff0c7435 */ /* 0x000fe200000001ff */
[----:B------:R-:W-:Y:S01]  /*0040*/  ULDC.64 UR6, c[0x0][0x208] ;  /* 0x0000820000067ab9 */ /* 0x000fe20000000a00 */
[----:B------:R-:W3:Y:S01]  /*0050*/  S2R R8, SR_CTAID.Y ;  /* 0x0000000000087919 */ /* 0x000ee20000002600 */
[----:B------:R-:W4:Y:S04]  /*0060*/  S2R R11, SR_TID.X ;  /* 0x00000000000b7919 */ /* 0x000f280000002100 */
[----:B------:R-:W5:Y:S08]  /*0070*/  LDC.64 R6, c[0x0][0x210] ;  /* 0x00008400ff067b82 */ /* 0x000f700000000a00 */
[----:B------:R-:W4:Y:S08]  /*0080*/  LDC.64 R22, c[0x0][0x218] ;  /* 0x00008600ff167b82 */ /* 0x000f300000000a00 */
[----:B------:R-:W5:Y:S01]  /*0090*/  LDC.64 R4, c[0x0][0x228] ;  /* 0x00008a00ff047b82 */ /* 0x000f620000000a00 */
[C---:B-1----:R-:W-:Y:S01]  /*00a0*/  ISETP.GE.AND P0, PT, R9.reuse, 0x40, PT ;  /* 0x000000400900780c */ /* 0x042fe20003f06270 */
[----:B--2---:R-:W-:-:S06]  /*00b0*/  IMAD.WIDE R14, R9, 0x4, R14 ;  /* 0x00000004090e7825 */ /* 0x004fcc00078e020e */
[----:B------:R-:W1:Y:S06]  /*00c0*/  LDC.64 R2, c[0x0][0x230] ;  /* 0x00008c00ff027b82 */ /* 0x000e6c0000000a00 */
[----:B------:R2:W2:Y:S01]  /*00d0*/  @!P0 LDG.E.EL R12, desc[UR6][R14.64] ;  /* 0x000000060e0c8981 */ /* 0x0004a2000c2e1900 */
[----:B---3--:R-:W-:Y:S01]  /*00e0*/  SHF.L.U32 R8, R8, 0xa, RZ ;  /* 0x0000000a08087819 */ /* 0x008fe200000006ff */
[----:B------:R-:W-:Y:S01]  /*00f0*/  HFMA2.MMA R18, -RZ, RZ, 0, 0 ;  /* 0x00000000ff127435 */ /* 0x000fe200000001ff */
[----:B------:R-:W-:Y:S01]  /*0100*/  CS2R R16, SRZ ;  /* 0x0000000000107805 */ /* 0x000fe2000001ff00 */
[----:B0---4-:R-:W-:Y:S01]  /*0110*/  IMAD.WIDE R22, R9, 0x4, R22 ;  /* 0x0000000409167825 */ /* 0x011fe200078e0216 */
[----:B------:R-:W-:-:S02]  /*0120*/  LOP3.LUT R0, R8, 0x7f, R11, 0xf8, !PT ;  /* 0x0000007f08007812 */ /* 0x000fc400078ef80b */
[----:B------:R-:W-:Y:S02]  /*0130*/  MOV R25, RZ ;  /* 0x000000ff00197202 */ /* 0x000fe40000000f00 */
[----:B------:R-:W-:-:S03]  /*0140*/  LEA R19, R0, R9, 0x6 ;  /* 0x0000000900137211 */ /* 0x000fc600078e30ff */
[----:B------:R-:W3:Y:S01]  /*0150*/  @!P0 LDG.E.EL R18, desc[UR6][R22.64] ;  /* 0x0000000616128981 */ /* 0x000ee2000c2e1900 */
[----:B------:R-:W-:Y:S01]  /*0160*/  IADD3 R13, R19, 0x2000, RZ ;  /* 0x00002000130d7810 */ /* 0x000fe20007ffe0ff */
[----:B-----5:R-:W-:-:S04]  /*0170*/  IMAD.WIDE R20, R19, 0x4, R6 ;  /* 0x0000000413147825 */ /* 0x020fc800078e0206 */
[----:B--2---:R-:W-:Y:S01]  /*0180*/  IMAD.WIDE R14, R13, 0x4, R6 ;  /* 0x000000040d0e7825 */ /* 0x004fe200078e0206 */
[----:B------:R-:W-:Y:S01]  /*0190*/  HFMA2.MMA R13, -RZ, RZ, 0, 0 ;  /* 0x00000000ff0d7435 */ /* 0x000fe200000001ff */
[----:B------:R0:W2:Y:S01]  /*01a0*/  @!P0 LDG.E.EL R16, desc[UR6][R20.64] ;  /* 0x0000000614108981 */ /* 0x0000a2000c2e1900 */
[----:B------:R-:W-:Y:S01]  /*01b0*/  MOV R10, RZ ;  /* 0x000000ff000a7202 */ /* 0x000fe20000000f00 */
[C---:B------:R-:W-:Y:S02]  /*01c0*/  IMAD.WIDE R4, R9.reuse, 0x4, R4 ;  /* 0x0000000409047825 */ /* 0x040fe400078e0204 */
[----:B------:R4:W3:Y:S02]  /*01d0*/  @!P0 LDG.E.EL R25, desc[UR6][R14.64] ;  /* 0x000000060e198981 */ /* 0x0008e4000c2e1900 */
[----:B-1----:R-:W-:Y:S02]  /*01e0*/  IMAD.WIDE R2, R9, 0x4, R2 ;  /* 0x0000000409027825 */ /* 0x002fe400078e0202 */
[----:B------:R-:W5:Y:S04]  /*01f0*/  @!P0 LDG.E.EL R10, desc[UR6][R4.64] ;  /* 0x00000006040a8981 */ /* 0x000f68000c2e1900 */
[----:B------:R-:W5:Y:S01]  /*0200*/  @!P0 LDG.E.EL R13, desc[UR6][R2.64] ;  /* 0x00000006020d8981 */ /* 0x000f62000c2e1900 */
[----:B------:R-:W-:-:S05]  /*0210*/  IADD3 R27, R19, 0x4000, RZ ;  /* 0x00004000131b7810 */ /* 0x000fca0007ffe0ff */
[----:B0-----:R-:W-:-:S05]  /*0220*/  IMAD.WIDE R20, R27, 0x4, R6 ;  /* 0x000000041b147825 */ /* 0x001fca00078e0206 */
[----:B------:R0:W5:Y:S01]  /*0230*/  @!P0 LDG.E.EL R17, desc[UR6][R20.64] ;  /* 0x0000000614118981 */ /* 0x000162000c2e1900 */
[----:B------:R-:W-:Y:S02]  /*0240*/  IADD3 R23, R19, 0x6000, RZ ;  /* 0x0000600013177810 */ /* 0x000fe40007ffe0ff */
[----:B----4-:R-:W-:Y:S02]  /*0250*/  IADD3 R15, R19, 0x8000, RZ ;  /* 0x00008000130f7810 */ /* 0x010fe40007ffe0ff */
[----:B------:R-:W-:Y:S02]  /*0260*/  IADD3 R27, R19, 0xa000, RZ ;  /* 0x0000a000131b7810 */ /* 0x000fe40007ffe0ff */
[----:B------:R-:W-:Y:S01]  /*0270*/  IADD3 R29, R19, 0xc000, RZ ;  /* 0x0000c000131d7810 */ /* 0x000fe20007ffe0ff */
[----:B0-----:R-:W-:Y:S01]  /*0280*/  HFMA2.MMA R21, -RZ, RZ, 0, 0 ;  /* 0x00000000ff157435 */ /* 0x001fe200000001ff */
[----:B------:R-:W-:Y:S01]  /*0290*/  MOV R0, RZ ;  /* 0x000000ff00007202 */ /* 0x000fe20000000f00 */
[----:B------:R-:W-:Y:S01]  /*02a0*/  IMAD.WIDE R22, R23, 0x4, R6 ;  /* 0x0000000417167825 */ /* 0x000fe200078e0206 */
[----:B------:R-:W-:-:S03]  /*02b0*/  IADD3 R19, R19, 0xe000, RZ ;  /* 0x0000e00013137810 */ /* 0x000fc60007ffe0ff */
[--C-:B------:R-:W-:Y:S01]  /*02c0*/  IMAD.WIDE R14, R15, 0x4, R6.reuse ;  /* 0x000000040f0e7825 */ /* 0x100fe200078e0206 */
[----:B------:R-:W4:Y:S03]  /*02d0*/  @!P0 LDG.E.EL R0, desc[UR6][R22.64] ;  /* 0x0000000616008981 */ /* 0x000f26000c2e1900 */
[--C-:B------:R-:W-:Y:S01]  /*02e0*/  IMAD.WIDE R2, R27, 0x4, R6.reuse ;  /* 0x000000041b027825 */ /* 0x100fe200078e0206 */
[----:B------:R-:W4:Y:S03]  /*02f0*/  @!P0 LDG.E.EL R21, desc[UR6][R14.64] ;  /* 0x000000060e158981 */ /* 0x000f26000c2e1900 */
[----:B------:R-:W-:-:S04]  /*0300*/  IMAD.WIDE R4, R29, 0x4, R6 ;  /* 0x000000041d047825 */ /* 0x000fc800078e0206 */
[----:B------:R-:W-:Y:S01]  /*0310*/  IMAD.WIDE R6, R19, 0x4, R6 ;  /* 0x0000000413067825 */ /* 0x000fe200078e0206 */
[----:B------:R-:W-:Y:S01]  /*0320*/  HFMA2.MMA R19, -RZ, RZ, 0, 0 ;  /* 0x00000000ff137435 */ /* 0x000fe200000001ff */
[----:B------:R-:W-:Y:S02]  /*0330*/  MOV R29, RZ ;  /* 0x000000ff001d7202 */ /* 0x000fe40000000f00 */
[----:B------:R-:W-:-:S04]  /*0340*/  MOV R27, RZ ;  /* 0x000000ff001b7202 */ /* 0x000fc80000000f00 */
[----:B------:R0:W4:Y:S04]  /*0350*/  @!P0 LDG.E.EL R29, desc[UR6][R2.64] ;  /* 0x00000006021d8981 */ /* 0x000128000c2e1900 */
[----:B------:R1:W4:Y:S04]  /*0360*/  @!P0 LDG.E.EL R19, desc[UR6][R4.64] ;  /* 0x0000000604138981 */ /* 0x000328000c2e1900 */
[----:B------:R0:W4:Y:S01]  /*0370*/  @!P0 LDG.E.EL R27, desc[UR6][R6.64] ;  /* 0x00000006061b8981 */ /* 0x000122000c2e1900 */
[----:B------:R-:W-:-:S04]  /*0380*/  FADD R20, R12, 9.9999997473787516356e-06 ;  /* 0x3727c5ac0c147421 */ /* 0x000fc80000000000 */
[----:B------:R-:W0:Y:S02]  /*0390*/  MUFU.SQRT R24, R20 ;  /* 0x0000001400187308 */ /* 0x000e240000002000 */
[C---:B0-----:R-:W-:Y:S02]  /*03a0*/  FSETP.GT.AND P1, PT, R24.reuse, 8.50705917302346158658e+37, PT ;  /* 0x7e8000001800780b */ /* 0x041fe40003f24000 */
[----:B------:R-:W-:Y:S01]  /*03b0*/  FSETP.GEU.AND P2, PT, R24, 1.175494350822287508e-38, PT ;  /* 0x008000001800780b */ /* 0x000fe20003f4e000 */
[----:B------:R-:W-:-:S10]  /*03c0*/  HFMA2.MMA R12, -RZ, RZ, 1.625, 0 ;  /* 0x3e800000ff0c7435 */ /* 0x000fd400000001ff */
[----:B------:R-:W-:-:S04]  /*03d0*/  @P1 FMUL R24, R24, 0.25 ;  /* 0x3e80000018181820 */ /* 0x000fc80000400000 */
[----:B------:R-:W-:-:S04]  /*03e0*/  @!P2 FMUL R24, R24, 16777216 ;  /* 0x4b8000001818a820 */ /* 0x000fc80000400000 */
[----:B------:R-:W0:Y:S01]  /*03f0*/  MUFU.RCP R28, R24 ;  /* 0x00000018001c7308 */ /* 0x000e220000001000 */
[----:B------:R-:W-:-:S05]  /*0400*/  FSEL R3, R12, 1, P1 ;  /* 0x3f8000000c037808 */ /* 0x000fca0000800000 */
[----:B------:R-:W-:Y:S01]  /*0410*/  @!P2 FMUL R3, R3, 16777216 ;  /* 0x4b8000000303a820 */ /* 0x000fe20000400000 */
[----:B---3--:R-:W-:-:S03]  /*0420*/  FADD R25, -R18, R25 ;  /* 0x0000001912197221 */ /* 0x008fc60000000100 */
[----:B0-----:R-:W-:Y:S01]  /*0430*/  FMUL R28, R28, R3 ;  /* 0x000000031c1c7220 */ /* 0x001fe20000400000 */
[----:B--2---:R-:W-:-:S04]  /*0440*/  FADD R3, -R18, R16 ;  /* 0x0000001012037221 */ /* 0x004fc80000000100 */
[-C--:B-1----:R-:W-:Y:S01]  /*0450*/  FMUL R4, R3, R28.reuse ;  /* 0x0000001c03047220 */ /* 0x082fe20000400000 */
[----:B------:R-:W-:-:S03]  /*0460*/  FMUL R2, R25, R28 ;  /* 0x0000001c19027220 */ /* 0x000fc60000400000 */
[-CC-:B-----5:R-:W-:Y:S01]  /*0470*/  FFMA R4, R4, R10.reuse, R13.reuse ;  /* 0x0000000a04047223 */ /* 0x1a0fe2000000000d */
[----:B------:R-:W-:-:S03]  /*0480*/  FFMA R5, R2, R10, R13 ;  /* 0x0000000a02057223 */ /* 0x000fc6000000000d */
[----:B------:R-:W-:-:S05]  /*0490*/  FMUL R2, R4, 1.4426950216293334961 ;  /* 0x3fb8aa3b04027820 */ /* 0x000fca0000400000 */
[----:B------:R-:W-:Y:S01]  /*04a0*/  FSETP.GEU.AND P1, PT, R2, -126, PT ;  /* 0xc2fc00000200780b */ /* 0x000fe20003f2e000 */
[----:B------:R-:W-:-:S05]  /*04b0*/  FMUL R15, R5, 1.4426950216293334961 ;  /* 0x3fb8aa3b050f7820 */ /* 0x000fca0000400000 */
[----:B------:R-:W-:-:S07]  /*04c0*/  FSETP.GEU.AND P2, PT, R15, -126, PT ;  /* 0xc2fc00000f00780b */ /* 0x000fce0003f4e000 */
[----:B------:R-:W-:-:S04]  /*04d0*/  @!P1 FMUL R2, R2, 0.5 ;  /* 0x3f00000002029820 */ /* 0x000fc80000400000 */
[----:B------:R-:W0:Y:S02]  /*04e0*/  MUFU.EX2 R6, R2 ;  /* 0x0000000200067308 */ /* 0x000e240000000800 */
[----:B------:R-:W-:-:S06]  /*04f0*/  @!P2 FMUL R15, R15, 0.5 ;  /* 0x3f0000000f0fa820 */ /* 0x000fcc0000400000 */
[----:B------:R-:W1:Y:S01]  /*0500*/  MUFU.EX2 R7, R15 ;  /* 0x0000000f00077308 */ /* 0x000e620000000800 */
[----:B0-----:R-:W-:-:S04]  /*0510*/  @!P1 FMUL R6, R6, R6 ;  /* 0x0000000606069220 */ /* 0x001fc80000400000 */
[----:B------:R-:W-:-:S05]  /*0520*/  FADD.FTZ.RZ R3, R6, 1 ;  /* 0x3f80000006037421 */ /* 0x000fca000001c000 */
[----:B------:R-:W-:Y:S01]  /*0530*/  IADD3 R14, R3, -0x3f400000, RZ ;  /* 0xc0c00000030e7810 */ /* 0x000fe20007ffe0ff */
[----:B-1----:R-:W-:Y:S01]  /*0540*/  @!P2 FMUL R7, R7, R7 ;  /* 0x000000070707a220 */ /* 0x002fe20000400000 */
[----:B------:R-:W-:Y:S02]  /*0550*/  FADD R3, -R18, R17 ;  /* 0x0000001112037221 */ /* 0x000fe40000000100 */
[----:B------:R-:W-:Y:S01]  /*0560*/  LOP3.LUT R17, R14, 0xff800000, RZ, 0xc0, !PT ;  /* 0xff8000000e117812 */ /* 0x000fe200078ec0ff */
[----:B------:R-:W-:Y:S01]  /*0570*/  FADD.FTZ.RZ R16, R7, 1 ;  /* 0x3f80000007107421 */ /* 0x000fe2000001c000 */
[----:B------:R-:W-:Y:S02]  /*0580*/  FMUL R2, R3, R28 ;  /* 0x0000001c03027220 */ /* 0x000fe40000400000 */
[----:B------:R-:W-:Y:S02]  /*0590*/  IADD3 R3, -R17, 0x40800000, RZ ;  /* 0x4080000011037810 */ /* 0x000fe40007ffe1ff */
[----:B------:R-:W-:Y:S01]  /*05a0*/  IADD3 R16, R16, -0x3f400000, RZ ;  /* 0xc0c0000010107810 */ /* 0x000fe20007ffe0ff */
[----:B------:R-:W-:Y:S01]  /*05b0*/  FFMA R15, R2, R10, R13 ;  /* 0x0000000a020f7223 */ /* 0x000fe2000000000d */
[----:B------:R-:W-:Y:S01]  /*05c0*/  IADD3 R26, R6, -R17, RZ ;  /* 0x80000011061a7210 */ /* 0x000fe20007ffe0ff */
[----:B------:R-:W-:Y:S01]  /*05d0*/  FFMA.FTZ R3, R3, R12, -1 ;  /* 0xbf80000003037423 */ /* 0x000fe2000001000c */
[----:B------:R-:W-:Y:S01]  /*05e0*/  LOP3.LUT R14, R16, 0xff800000, RZ, 0xc0, !PT ;  /* 0xff800000100e7812 */ /* 0x000fe200078ec0ff */
[----:B------:R-:W-:Y:S01]  /*05f0*/  FMUL R2, R15, 1.4426950216293334961 ;  /* 0x3fb8aa3b0f027820 */ /* 0x000fe20000400000 */
[----:B------:R-:W-:Y:S01]  /*0600*/  MOV R16, 0x3d39bf78 ;  /* 0x3d39bf7800107802 */ /* 0x000fe20000000f00 */
[----:B------:R-:W-:Y:S01]  /*0610*/  FADD R26, R26, R3 ;  /* 0x000000031a1a7221 */ /* 0x000fe20000000000 */
[----:B------:R-:W-:-:S02]  /*0620*/  IADD3 R25, -R14, 0x40800000, RZ ;  /* 0x408000000e197810 */ /* 0x000fc40007ffe1ff */
[----:B------:R-:W-:Y:S01]  /*0630*/  FSETP.GEU.AND P1, PT, R2, -126, PT ;  /* 0xc2fc00000200780b */ /* 0x000fe20003f2e000 */
[C---:B------:R-:W-:Y:S02]  /*0640*/  FFMA.FTZ R3, R26.reuse, -R16, 0.10546888411045074463 ;  /* 0x3dd800121a037423 */ /* 0x040fe40000010810 */
[----:B------:R-:W-:Y:S02]  /*0650*/  FFMA.FTZ R20, R25, R12, -1 ;  /* 0xbf80000019147423 */ /* 0x000fe4000001000c */
[----:B------:R-:W-:Y:S01]  /*0660*/  FFMA.FTZ R3, R26, R3, -0.13229703903198242188 ;  /* 0xbe0778e01a037423 */ /* 0x000fe20000010003 */
[C---:B----4-:R-:W-:Y:S01]  /*0670*/  FADD R25, -R18.reuse, R0 ;  /* 0x0000000012197221 */ /* 0x050fe20000000100 */
[----:B------:R-:W-:Y:S01]  /*0680*/  FADD R0, -R18, R21 ;  /* 0x0000001512007221 */ /* 0x000fe20000000100 */
[----:B------:R-:W-:Y:S01]  /*0690*/  IADD3 R23, R7, -R14, RZ ;  /* 0x8000000e07177210 */ /* 0x000fe20007ffe0ff */
[----:B------:R-:W-:-:S04]  /*06a0*/  FFMA.FTZ R21, R26, R3, 0.14491446316242218018 ;  /* 0x3e1464751a157423 */ /* 0x000fc80000010003 */
[----:B------:R-:W-:Y:S01]  /*06b0*/  FFMA.FTZ R21, R26, R21, -0.16641564667224884033 ;  /* 0xbe2a68dd1a157423 */ /* 0x000fe20000010015 */
[----:B------:R-:W-:Y:S01]  /*06c0*/  FADD R23, R23, R20 ;  /* 0x0000001417177221 */ /* 0x000fe20000000000 */
[----:B------:R-:W-:Y:S01]  /*06d0*/  @!P1 FMUL R2, R2, 0.5 ;  /* 0x3f00000002029820 */ /* 0x000fe20000400000 */
[C---:B------:R-:W-:Y:S01]  /*06e0*/  FADD R3, -R18.reuse, R19 ;  /* 0x0000001312037221 */ /* 0x040fe20000000100 */
[C---:B------:R-:W-:Y:S01]  /*06f0*/  FADD R29, -R18.reuse, R29 ;  /* 0x0000001d121d7221 */ /* 0x040fe20000000100 */
[----:B------:R-:W-:Y:S01]  /*0700*/  FADD R27, -R18, R27 ;  /* 0x0000001b121b7221 */ /* 0x000fe20000000100 */
[----:B------:R-:W-:Y:S01]  /*0710*/  FFMA.FTZ R19, R26, R21, 0.19988867640495300293 ;  /* 0x3e4caf9e1a137423 */ /* 0x000fe20000010015 */
[C---:B------:R-:W-:Y:S01]  /*0720*/  FFMA.FTZ R18, R23.reuse, -R16, 0.10546888411045074463 ;  /* 0x3dd8001217127423 */ /* 0x040fe20000010810 */
[----:B------:R-:W0:Y:S03]  /*0730*/  MUFU.EX2 R21, R2 ;  /* 0x0000000200157308 */ /* 0x000e260000000800 */
[----:B------:R-:W-:-:S04]  /*0740*/  FFMA.FTZ R18, R23, R18, -0.13229703903198242188 ;  /* 0xbe0778e017127423 */ /* 0x000fc80000010012 */
[----:B------:R-:W-:Y:S01]  /*0750*/  FFMA.FTZ R18, R23, R18, 0.14491446316242218018 ;  /* 0x3e14647517127423 */ /* 0x000fe20000010012 */
[----:B------:R-:W-:-:S03]  /*0760*/  FFMA.FTZ R19, R26, R19, -0.25000196695327758789 ;  /* 0xbe8000421a137423 */ /* 0x000fc60000010013 */
[----:B------:R-:W-:Y:S01]  /*0770*/  FFMA.FTZ R18, R23, R18, -0.16641564667224884033 ;  /* 0xbe2a68dd17127423 */ /* 0x000fe20000010012 */
[----:B0-----:R-:W-:-:S03]  /*0780*/  @!P1 FMUL R21, R21, R21 ;  /* 0x0000001515159220 */ /* 0x001fc60000400000 */
[----:B------:R-:W-:Y:S01]  /*0790*/  FFMA.FTZ R18, R23, R18, 0.19988867640495300293 ;  /* 0x3e4caf9e17127423 */ /* 0x000fe20000010012 */
[C---:B------:R-:W-:Y:S01]  /*07a0*/  FFMA.FTZ R19, R26.reuse, R19, 0.33333510160446166992 ;  /* 0x3eaaaae61a137423 */ /* 0x040fe20000010013 */
[----:B------:R-:W-:Y:S02]  /*07b0*/  FADD.FTZ.RZ R2, R21, 1 ;  /* 0x3f80000015027421 */ /* 0x000fe4000001c000 */
[----:B------:R-:W-:Y:S01]  /*07c0*/  FFMA.FTZ R18, R23, R18, -0.25000196695327758789 ;  /* 0xbe80004217127423 */ /* 0x000fe20000010012 */
[----:B------:R-:W-:-:S03]  /*07d0*/  FFMA.FTZ R19, R26, R19, -0.5 ;  /* 0xbf0000001a137423 */ /* 0x000fc60000010013 */
[C---:B------:R-:W-:Y:S01]  /*07e0*/  FFMA.FTZ R18, R23.reuse, R18, 0.33333510160446166992 ;  /* 0x3eaaaae617127423 */ /* 0x040fe20000010012 */
[----:B------:R-:W-:Y:S01]  /*07f0*/  IADD3 R2, R2, -0x3f400000, RZ ;  /* 0xc0c0000002027810 */ /* 0x000fe20007ffe0ff */
[----:B------:R-:W-:Y:S02]  /*0800*/  FMUL R19, R26, R19 ;  /* 0x000000131a137220 */ /* 0x000fe40000400000 */
[----:B------:R-:W-:Y:S01]  /*0810*/  FFMA.FTZ R18, R23, R18, -0.5 ;  /* 0xbf00000017127423 */ /* 0x000fe20000010012 */
[----:B------:R-:W-:Y:S01]  /*0820*/  LOP3.LUT R24, R2, 0xff800000, RZ, 0xc0, !PT ;  /* 0xff80000002187812 */ /* 0x000fe200078ec0ff */
[----:B------:R-:W-:Y:S01]  /*0830*/  FFMA.FTZ R26, R26, R19, R26 ;  /* 0x000000131a1a7223 */ /* 0x000fe2000001001a */
[----:B------:R-:W-:Y:S01]  /*0840*/  FMUL R2, R25, R28 ;  /* 0x0000001c19027220 */ /* 0x000fe20000400000 */
[C---:B------:R-:W-:Y:S01]  /*0850*/  FMUL R18, R23.reuse, R18 ;  /* 0x0000001217127220 */ /* 0x040fe20000400000 */
[----:B------:R-:W-:Y:S02]  /*0860*/  IADD3 R19, -R24, 0x40800000, RZ ;  /* 0x4080000018137810 */ /* 0x000fe40007ffe1ff */
[----:B------:R-:W-:Y:S01]  /*0870*/  FFMA R25, R2, R10, R13 ;  /* 0x0000000a02197223 */ /* 0x000fe2000000000d */
[----:B------:R-:W-:-:S02]  /*0880*/  FFMA.FTZ R23, R23, R18, R23 ;  /* 0x0000001217177223 */ /* 0x000fc40000010017 */
[----:B------:R-:W-:Y:S01]  /*0890*/  FFMA.FTZ R18, R19, R12, -1 ;  /* 0xbf80000013127423 */ /* 0x000fe2000001000c */
[----:B------:R-:W-:Y:S01]  /*08a0*/  IADD3 R19, R21, -R24, RZ ;  /* 0x8000001815137210 */ /* 0x000fe20007ffe0ff */
[----:B------:R-:W-:-:S04]  /*08b0*/  FMUL R22, R25, 1.4426950216293334961 ;  /* 0x3fb8aa3b19167820 */ /* 0x000fc80000400000 */
[----:B------:R-:W-:Y:S01]  /*08c0*/  FADD R19, R19, R18 ;  /* 0x0000001213137221 */ /* 0x000fe20000000000 */
[----:B------:R-:W-:-:S03]  /*08d0*/  FSETP.GEU.AND P1, PT, R22, -126, PT ;  /* 0xc2fc00001600780b */ /* 0x000fc60003f2e000 */
[----:B------:R-:W-:-:S04]  /*08e0*/  FFMA.FTZ R2, R19, -R16, 0.10546888411045074463 ;  /* 0x3dd8001213027423 */ /* 0x000fc80000010810 */
[----:B------:R-:W-:-:S04]  /*08f0*/  FFMA.FTZ R2, R19, R2, -0.13229703903198242188 ;  /* 0xbe0778e013027423 */ /* 0x000fc80000010002 */
[C---:B------:R-:W-:Y:S02]  /*0900*/  FFMA.FTZ R2, R19.reuse, R2, 0.14491446316242218018 ;  /* 0x3e14647513027423 */ /* 0x040fe40000010002 */
[----:B------:R-:W-:Y:S02]  /*0910*/  @!P1 FMUL R22, R22, 0.5 ;  /* 0x3f00000016169820 */ /* 0x000fe40000400000 */
[----:B------:R-:W-:-:S04]  /*0920*/  FFMA.FTZ R2, R19, R2, -0.16641564667224884033 ;  /* 0xbe2a68dd13027423 */ /* 0x000fc80000010002 */
[C---:B------:R-:W-:Y:S01]  /*0930*/  FFMA.FTZ R2, R19.reuse, R2, 0.19988867640495300293 ;  /* 0x3e4caf9e13027423 */ /* 0x040fe20000010002 */
[----:B------:R-:W0:Y:S03]  /*0940*/  MUFU.EX2 R22, R22 ;  /* 0x0000001600167308 */ /* 0x000e260000000800 */
[----:B------:R-:W-:-:S04]  /*0950*/  FFMA.FTZ R2, R19, R2, -0.25000196695327758789 ;  /* 0xbe80004213027423 */ /* 0x000fc80000010002 */
[----:B------:R-:W-:-:S04]  /*0960*/  FFMA.FTZ R2, R19, R2, 0.33333510160446166992 ;  /* 0x3eaaaae613027423 */ /* 0x000fc80000010002 */
[----:B------:R-:W-:-:S04]  /*0970*/  FFMA.FTZ R18, R19, R2, -0.5 ;  /* 0xbf00000013127423 */ /* 0x000fc80000010002 */
[----:B------:R-:W-:Y:S01]  /*0980*/  FMUL R18, R19, R18 ;  /* 0x0000001213127220 */ /* 0x000fe20000400000 */
[----:B0-----:R-:W-:-:S03]  /*0990*/  @!P1 FMUL R22, R22, R22 ;  /* 0x0000001616169220 */ /* 0x001fc60000400000 */
[----:B------:R-:W-:Y:S01]  /*09a0*/  FFMA.FTZ R20, R19, R18, R19 ;  /* 0x0000001213147223 */ /* 0x000fe20000010013 */
[----:B------:R-:W-:-:S05]  /*09b0*/  FADD.FTZ.RZ R18, R22, 1 ;  /* 0x3f80000016127421 */ /* 0x000fca000001c000 */
[----:B------:R-:W-:Y:S01]  /*09c0*/  IADD3 R18, R18, -0x3f400000, RZ ;  /* 0xc0c0000012127810 */ /* 0x000fe20007ffe0ff */
[-C--:B------:R-:W-:Y:S01]  /*09d0*/  FMUL R0, R0, R28.reuse ;  /* 0x0000001c00007220 */ /* 0x080fe20000400000 */
[----:B------:R-:W-:Y:S02]  /*09e0*/  FMUL R2, R29, R28 ;  /* 0x0000001c1d027220 */ /* 0x000fe40000400000 */
[----:B------:R-:W-:Y:S01]  /*09f0*/  LOP3.LUT R19, R18, 0xff800000, RZ, 0xc0, !PT ;  /* 0xff80000012137812 */ /* 0x000fe200078ec0ff */
[C---:B------:R-:W-:Y:S01]  /*0a00*/  FMUL R3, R28.reuse, R3 ;  /* 0x000000031c037220 */ /* 0x040fe20000400000 */
[----:B------:R-:W-:Y:S02]  /*0a10*/  FMUL R28, R28, R27 ;  /* 0x0000001b1c1c7220 */ /* 0x000fe40000400000 */
[----:B------:R-:W-:Y:S02]  /*0a20*/  IADD3 R27, -R19, 0x40800000, RZ ;  /* 0x40800000131b7810 */ /* 0x000fe40007ffe1ff */
[----:B------:R-:W-:-:S03]  /*0a30*/  IADD3 R29, R22, -R19, RZ ;  /* 0x80000013161d7210 */ /* 0x000fc60007ffe0ff */
[----:B------:R-:W-:Y:S01]  /*0a40*/  FFMA.FTZ R18, R27, R12, -1 ;  /* 0xbf8000001b127423 */ /* 0x000fe2000001000c */
[----:B------:R-:W-:-:S03]  /*0a50*/  FFMA R0, R0, R10, R13 ;  /* 0x0000000a00007223 */ /* 0x000fc6000000000d */
[----:B------:R-:W-:Y:S01]  /*0a60*/  FADD R29, R29, R18 ;  /* 0x000000121d1d7221 */ /* 0x000fe20000000000 */
[----:B------:R-:W-:-:S03]  /*0a70*/  FMUL R27, R0, 1.4426950216293334961 ;  /* 0x3fb8aa3b001b7820 */ /* 0x000fc60000400000 */
[----:B------:R-:W-:Y:S02]  /*0a80*/  FFMA.FTZ R18, R29, -R16, 0.10546888411045074463 ;  /* 0x3dd800121d127423 */ /* 0x000fe40000010810 */
[----:B------:R-:W-:Y:S02]  /*0a90*/  FSETP.GEU.AND P2, PT, R27, -126, PT ;  /* 0xc2fc00001b00780b */ /* 0x000fe40003f4e000 */
[----:B------:R-:W-:-:S04]  /*0aa0*/  FFMA.FTZ R18, R29, R18, -0.13229703903198242188 ;  /* 0xbe0778e01d127423 */ /* 0x000fc80000010012 */
[----:B------:R-:W-:-:S04]  /*0ab0*/  FFMA.FTZ R18, R29, R18, 0.14491446316242218018 ;  /* 0x3e1464751d127423 */ /* 0x000fc80000010012 */
[----:B------:R-:W-:-:S04]  /*0ac0*/  FFMA.FTZ R18, R29, R18, -0.16641564667224884033 ;  /* 0xbe2a68dd1d127423 */ /* 0x000fc80000010012 */
[----:B------:R-:W-:Y:S01]  /*0ad0*/  FFMA.FTZ R18, R29, R18, 0.19988867640495300293 ;  /* 0x3e4caf9e1d127423 */ /* 0x000fe20000010012 */
[----:B------:R-:W-:Y:S01]  /*0ae0*/  @!P2 FMUL R27, R27, 0.5 ;  /* 0x3f0000001b1ba820 */ /* 0x000fe20000400000 */
[----:B------:R-:W-:Y:S02]  /*0af0*/  ISETP.GE.U32.AND P1, PT, R6, 0x7f800000, PT ;  /* 0x7f8000000600780c */ /* 0x000fe40003f26070 */
[----:B------:R-:W-:-:S03]  /*0b00*/  FFMA.FTZ R18, R29, R18, -0.25000196695327758789 ;  /* 0xbe8000421d127423 */ /* 0x000fc60000010012 */
[----:B------:R-:W0:Y:S01]  /*0b10*/  MUFU.EX2 R27, R27 ;  /* 0x0000001b001b7308 */ /* 0x000e220000000800 */
[----:B------:R-:W-:Y:S01]  /*0b20*/  FFMA.FTZ R18, R29, R18, 0.33333510160446166992 ;  /* 0x3eaaaae61d127423 */ /* 0x000fe20000010012 */
[----:B------:R-:W-:-:S03]  /*0b30*/  I2FP.F32.S32 R17, R17 ;  /* 0x0000001100117245 */ /* 0x000fc60000201400 */
[----:B------:R-:W-:Y:S01]  /*0b40*/  FFMA.FTZ R18, R29, R18, -0.5 ;  /* 0xbf0000001d127423 */ /* 0x000fe20000010012 */
[----:B------:R-:W-:Y:S01]  /*0b50*/  BSSY B0, `(.L_x_0) ;  /* 0x000000e000007945 */ /* 0x000fe20003800000 */
[----:B------:R-:W-:Y:S02]  /*0b60*/  FMUL R17, R17, 1.1920928955078125e-07 ;  /* 0x3400000011117820 */ /* 0x000fe40000400000 */
[----:B------:R-:W-:Y:S01]  /*0b70*/  FMUL R18, R29, R18 ;  /* 0x000000121d127220 */ /* 0x000fe20000400000 */
[-CC-:B------:R-:W-:Y:S01]  /*0b80*/  FFMA R2, R2, R10.reuse, R13.reuse ;  /* 0x0000000a02027223 */ /* 0x180fe2000000000d */
[-CC-:B------:R-:W-:Y:S01]  /*0b90*/  FFMA R3, R3, R10.reuse, R13.reuse ;  /* 0x0000000a03037223 */ /* 0x180fe2000000000d */
[----:B------:R-:W-:Y:S01]  /*0ba0*/  FFMA R10, R28, R10, R13 ;  /* 0x0000000a1c0a7223 */ /* 0x000fe2000000000d */
[----:B------:R-:W-:Y:S01]  /*0bb0*/  FFMA.FTZ R18, R29, R18, R29 ;  /* 0x000000121d127223 */ /* 0x000fe2000001001d */
[----:B------:R-:W-:Y:S01]  /*0bc0*/  FFMA.FTZ R13, R17, 0.69314718246459960938, R26 ;  /* 0x3f317218110d7823 */ /* 0x000fe2000001001a */
[----:B0-----:R-:W-:Y:S06]  /*0bd0*/  @!P1 BRA `(.L_x_1) ;  /* 0x0000000000149947 */ /* 0x001fec0003800000 */
[----:B------:R-:W-:-:S13]  /*0be0*/  ISETP.GE.AND P1, PT, R6, -0x407fffff, PT ;  /* 0xbf8000010600780c */ /* 0x000fda0003f26270 */
[----:B------:R-:W-:-:S05]  /*0bf0*/  @P1 MOV R17, 0x7f800000 ;  /* 0x7f80000000111802 */ /* 0x000fca0000000f00 */
[C---:B------:R-:W-:Y:S01]  /*0c00*/  @P1 FFMA.FTZ R13, R6.reuse, R17, +INF ;  /* 0x7f800000060d1423 */ /* 0x040fe20000010011 */
[----:B------:R-:W-:-:S04]  /*0c10*/  FSETP.NEU.AND P1, PT, R6, RZ, PT ;  /* 0x000000ff0600720b */ /* 0x000fc80003f2d000 */
[----:B------:R-:W-:-:S09]  /*0c20*/  FSEL R13, R13, -RZ, P1 ;  /* 0x800000ff0d0d7208 */ /* 0x000fd20000800000 */
.L_x_1:
[----:B------:R-:W-:Y:S05]  /*0c30*/  BSYNC B0 ;  /* 0x0000000000007941 */ /* 0x000fea0003800000 */
.L_x_0:
[----:B------:R-:W-:Y:S01]  /*0c40*/  FMUL R6, R2, 1.4426950216293334961 ;  /* 0x3fb8aa3b02067820 */ /* 0x000fe20000400000 */
[----:B------:R-:W-:Y:S01]  /*0c50*/  I2FP.F32.S32 R24, R24 ;  /* 0x0000001800187245 */ /* 0x000fe20000201400 */
[----:B------:R-:W-:Y:S01]  /*0c60*/  @!P2 FMUL R27, R27, R27 ;  /* 0x0000001b1b1ba220 */ /* 0x000fe20000400000 */
[----:B------:R-:W-:Y:S01]  /*0c70*/  ISETP.GE.U32.AND P1, PT, R7, 0x7f800000, PT ;  /* 0x7f8000000700780c */ /* 0x000fe20003f26070 */
[----:B------:R-:W-:Y:S01]  /*0c80*/  BSSY B0, `(.L_x_2) ;  /* 0x0000017000007945 */ /* 0x000fe20003800000 */
[----:B------:R-:W-:Y:S01]  /*0c90*/  FSETP.GEU.AND P3, PT, R6, -126, PT ;  /* 0xc2fc00000600780b */ /* 0x000fe20003f6e000 */
[----:B------:R-:W-:Y:S01]  /*0ca0*/  FMUL R17, R24, 1.1920928955078125e-07 ;  /* 0x3400000018117820 */ /* 0x000fe20000400000 */
[----:B------:R-:W-:Y:S01]  /*0cb0*/  FADD.FTZ.RZ R24, R27, 1 ;  /* 0x3f8000001b187421 */ /* 0x000fe2000001c000 */
[----:B------:R-:W-:Y:S02]  /*0cc0*/  I2FP.F32.S32 R14, R14 ;  /* 0x0000000e000e7245 */ /* 0x000fe40000201400 */
[----:B------:R-:W-:Y:S01]  /*0cd0*/  FFMA.FTZ R20, R17, 0.69314718246459960938, R20 ;  /* 0x3f31721811147823 */ /* 0x000fe20000010014 */
[----:B------:R-:W-:-:S02]  /*0ce0*/  ISETP.GE.U32.AND P2, PT, R21, 0x7f800000, PT ;  /* 0x7f8000001500780c */ /* 0x000fc40003f46070 */
[----:B------:R-:W-:Y:S01]  /*0cf0*/  IADD3 R24, R24, -0x3f400000, RZ ;  /* 0xc0c0000018187810 */ /* 0x000fe20007ffe0ff */
[----:B------:R-:W-:-:S03]  /*0d00*/  FMUL R14, R14, 1.1920928955078125e-07 ;  /* 0x340000000e0e7820 */ /* 0x000fc60000400000 */
[----:B------:R-:W-:Y:S01]  /*0d10*/  LOP3.LUT R26, R24, 0xff800000, RZ, 0xc0, !PT ;  /* 0xff800000181a7812 */ /* 0x000fe200078ec0ff */
[----:B------:R-:W-:-:S03]  /*0d20*/  @!P3 FMUL R6, R6, 0.5 ;  /* 0x3f0000000606b820 */ /* 0x000fc60000400000 */
[----:B------:R-:W-:-:S03]  /*0d30*/  IADD3 R17, -R26, 0x40800000, RZ ;  /* 0x408000001a117810 */ /* 0x000fc60007ffe1ff */
[----:B------:R-:W0:Y:S02]  /*0d40*/  MUFU.EX2 R6, R6 ;  /* 0x0000000600067308 */ /* 0x000e240000000800 */
[----:B------:R-:W-:Y:S01]  /*0d50*/  FFMA.FTZ R24, R17, R12, -1 ;  /* 0xbf80000011187423 */ /* 0x000fe2000001000c */
[----:B------:R-:W-:-:S05]  /*0d60*/  IADD3 R17, R27, -R26, RZ ;  /* 0x8000001a1b117210 */ /* 0x000fca0007ffe0ff */
[----:B------:R-:W-:Y:S01]  /*0d70*/  FADD R17, R17, R24 ;  /* 0x0000001811117221 */ /* 0x000fe20000000000 */
[----:B------:R-:W-:Y:S01]  /*0d80*/  FFMA.FTZ R24, R14, 0.69314718246459960938, R23 ;  /* 0x3f3172180e187823 */ /* 0x000fe20000010017 */
[----:B------:R-:W-:Y:S06]  /*0d90*/  @!P1 BRA `(.L_x_3) ;  /* 0x0000000000149947 */ /* 0x000fec0003800000 */
[----:B------:R-:W-:-:S13]  /*0da0*/  ISETP.GE.AND P1, PT, R7, -0x407fffff, PT ;  /* 0xbf8000010700780c */ /* 0x000fda0003f26270 */
[----:B------:R-:W-:-:S05]  /*0db0*/  @P1 MOV R14, 0x7f800000 ;  /* 0x7f800000000e1802 */ /* 0x000fca0000000f00 */
[C---:B------:R-:W-:Y:S01]  /*0dc0*/  @P1 FFMA.FTZ R24, R7.reuse, R14, +INF ;  /* 0x7f80000007181423 */ /* 0x040fe2000001000e */
[----:B------:R-:W-:-:S04]  /*0dd0*/  FSETP.NEU.AND P1, PT, R7, RZ, PT ;  /* 0x000000ff0700720b */ /* 0x000fc80003f2d000 */
[----:B------:R-:W-:-:S09]  /*0de0*/  FSEL R24, R24, -RZ, P1 ;  /* 0x800000ff18187208 */ /* 0x000fd20000800000 */
.L_x_3:
[----:B------:R-:W-:Y:S05]  /*0df0*/  BSYNC B0 ;  /* 0x0000000000007941 */ /* 0x000fea0003800000 */
.L_x_2:
[C---:B------:R-:W-:Y:S01]  /*0e00*/  FFMA.FTZ R14, R17.reuse, -R16, 0.10546888411045074463 ;  /* 0x3dd80012110e7423 */ /* 0x040fe20000010810 */
[----:B------:R-:W-:Y:S01]  /*0e10*/  BSSY B0, `(.L_x_4) ;  /* 0x0000009000007945 */ /* 0x000fe20003800000 */
[----:B0-----:R-:W-:Y:S02]  /*0e20*/  @!P3 FMUL R6, R6, R6 ;  /* 0x000000060606b220 */ /* 0x001fe40000400000 */
[----:B------:R-:W-:Y:S01]  /*0e30*/  FFMA.FTZ R14, R17, R14, -0.13229703903198242188 ;  /* 0xbe0778e0110e7423 */ /* 0x000fe2000001000e */
[----:B------:R-:W-:Y:S06]  /*0e40*/  @!P2 BRA `(.L_x_5) ;  /* 0x000000000014a947 */ /* 0x000fec0003800000 */
[----:B------:R-:W-:-:S13]  /*0e50*/  ISETP.GE.AND P1, PT, R21, -0x407fffff, PT ;  /* 0xbf8000011500780c */ /* 0x000fda0003f26270 */
[----:B------:R-:W-:-:S05]  /*0e60*/  @P1 MOV R28, 0x7f800000 ;  /* 0x7f800000001c1802 */ /* 0x000fca0000000f00 */
[C---:B------:R-:W-:Y:S01]  /*0e70*/  @P1 FFMA.FTZ R20, R21.reuse, R28, +INF ;  /* 0x7f80000015141423 */ /* 0x040fe2000001001c */
[----:B------:R-:W-:-:S04]  /*0e80*/  FSETP.NEU.AND P1, PT, R21, RZ, PT ;  /* 0x000000ff1500720b */ /* 0x000fc80003f2d000 */
[----:B------:R-:W-:-:S09]  /*0e90*/  FSEL R20, R20, -RZ, P1 ;  /* 0x800000ff14147208 */ /* 0x000fd20000800000 */
.L_x_5:
[----:B------:R-:W-:Y:S05]  /*0ea0*/  BSYNC B0 ;  /* 0x0000000000007941 */ /* 0x000fea0003800000 */
.L_x_4:
[C---:B------:R-:W-:Y:S01]  /*0eb0*/  FFMA.FTZ R14, R17.reuse, R14, 0.14491446316242218018 ;  /* 0x3e146475110e7423 */ /* 0x040fe2000001000e */
[----:B------:R-:W-:Y:S01]  /*0ec0*/  FADD.FTZ.RZ R7, R6, 1 ;  /* 0x3f80000006077421 */ /* 0x000fe2000001c000 */
[----:B------:R-:W-:Y:S01]  /*0ed0*/  I2FP.F32.S32 R26, R26 ;  /* 0x0000001a001a7245 */ /* 0x000fe20000201400 */
[----:B------:R-:W-:Y:S01]  /*0ee0*/  BSSY B0, `(.L_x_6) ;  /* 0x000005e000007945 */ /* 0x000fe20003800000 */
[C---:B------:R-:W-:Y:S01]  /*0ef0*/  FFMA.FTZ R14, R17.reuse, R14, -0.16641564667224884033 ;  /* 0xbe2a68dd110e7423 */ /* 0x040fe2000001000e */
[----:B------:R-:W-:Y:S02]  /*0f00*/  ISETP.GE.U32.AND P6, PT, R22, 0x7f800000, PT ;  /* 0x7f8000001600780c */ /* 0x000fe40003fc6070 */
[----:B------:R-:W-:Y:S01]  /*0f10*/  IADD3 R7, R7, -0x3f400000, RZ ;  /* 0xc0c0000007077810 */ /* 0x000fe20007ffe0ff */
[----:B------:R-:W-:Y:S01]  /*0f20*/  FFMA.FTZ R14, R17, R14, 0.19988867640495300293 ;  /* 0x3e4caf9e110e7423 */ /* 0x000fe2000001000e */
[----:B------:R-:W-:Y:S01]  /*0f30*/  FMUL R26, R26, 1.1920928955078125e-07 ;  /* 0x340000001a1a7820 */ /* 0x000fe20000400000 */
[----:B------:R-:W-:-:S02]  /*0f40*/  I2FP.F32.S32 R19, R19 ;  /* 0x0000001300137245 */ /* 0x000fc40000201400 */
[----:B------:R-:W-:Y:S01]  /*0f50*/  FFMA.FTZ R14, R17, R14, -0.25000196695327758789 ;  /* 0xbe800042110e7423 */ /* 0x000fe2000001000e */
[----:B------:R-:W-:Y:S02]  /*0f60*/  LOP3.LUT R7, R7, 0xff800000, RZ, 0xc0, !PT ;  /* 0xff80000007077812 */ /* 0x000fe400078ec0ff */
[----:B------:R-:W-:Y:S01]  /*0f70*/  ISETP.GE.U32.AND P2, PT, R27, 0x7f800000, PT ;  /* 0x7f8000001b00780c */ /* 0x000fe20003f46070 */
[C---:B------:R-:W-:Y:S01]  /*0f80*/  FFMA.FTZ R14, R17.reuse, R14, 0.33333510160446166992 ;  /* 0x3eaaaae6110e7423 */ /* 0x040fe2000001000e */
[----:B------:R-:W-:Y:S02]  /*0f90*/  IADD3 R21, -R7, 0x40800000, RZ ;  /* 0x4080000007157810 */ /* 0x000fe40007ffe1ff */
[----:B------:R-:W-:Y:S01]  /*0fa0*/  IADD3 R23, R6, -R7, RZ ;  /* 0x8000000706177210 */ /* 0x000fe20007ffe0ff */
[----:B------:R-:W-:Y:S01]  /*0fb0*/  FFMA.FTZ R14, R17, R14, -0.5 ;  /* 0xbf000000110e7423 */ /* 0x000fe2000001000e */
[----:B------:R-:W-:Y:S01]  /*0fc0*/  I2FP.F32.S32 R7, R7 ;  /* 0x0000000700077245 */ /* 0x000fe20000201400 */
[----:B------:R-:W-:Y:S01]  /*0fd0*/  FFMA.FTZ R28, R21, R12, -1 ;  /* 0xbf800000151c7423 */ /* 0x000fe2000001000c */
[----:B------:R-:W-:Y:S01]  /*0fe0*/  ISETP.GE.U32.AND P3, PT, R6, 0x7f800000, PT ;  /* 0x7f8000000600780c */ /* 0x000fe20003f66070 */
[----:B------:R-:W-:-:S02]  /*0ff0*/  FMUL R14, R17, R14 ;  /* 0x0000000e110e7220 */ /* 0x000fc40000400000 */
[----:B------:R-:W-:Y:S02]  /*1000*/  FADD R23, R23, R28 ;  /* 0x0000001c17177221 */ /* 0x000fe40000000000 */
[----:B------:R-:W-:Y:S01]  /*1010*/  FFMA.FTZ R17, R17, R14, R17 ;  /* 0x0000000e11117223 */ /* 0x000fe20000010011 */
[----:B------:R-:W-:Y:S01]  /*1020*/  FMUL R14, R3, 1.4426950216293334961 ;  /* 0x3fb8aa3b030e7820 */ /* 0x000fe20000400000 */
[C---:B------:R-:W-:Y:S02]  /*1030*/  FFMA.FTZ R28, R23.reuse, -R16, 0.10546888411045074463 ;  /* 0x3dd80012171c7423 */ /* 0x040fe40000010810 */
[----:B------:R-:W-:Y:S02]  /*1040*/  FFMA.FTZ R17, R26, 0.69314718246459960938, R17 ;  /* 0x3f3172181a117823 */ /* 0x000fe40000010011 */
[----:B------:R-:W-:Y:S01]  /*1050*/  FSETP.GEU.AND P1, PT, R14, -126, PT ;  /* 0xc2fc00000e00780b */ /* 0x000fe20003f2e000 */
[----:B------:R-:W-:-:S04]  /*1060*/  FFMA.FTZ R28, R23, R28, -0.13229703903198242188 ;  /* 0xbe0778e0171c7423 */ /* 0x000fc8000001001c */
[----:B------:R-:W-:-:S04]  /*1070*/  FFMA.FTZ R28, R23, R28, 0.14491446316242218018 ;  /* 0x3e146475171c7423 */ /* 0x000fc8000001001c */
[----:B------:R-:W-:-:S04]  /*1080*/  FFMA.FTZ R28, R23, R28, -0.16641564667224884033 ;  /* 0xbe2a68dd171c7423 */ /* 0x000fc8000001001c */
[----:B------:R-:W-:Y:S01]  /*1090*/  @!P1 FMUL R14, R14, 0.5 ;  /* 0x3f0000000e0e9820 */ /* 0x000fe20000400000 */
[----:B------:R-:W-:-:S03]  /*10a0*/  FFMA.FTZ R28, R23, R28, 0.19988867640495300293 ;  /* 0x3e4caf9e171c7423 */ /* 0x000fc6000001001c */
[----:B------:R-:W0:Y:S01]  /*10b0*/  MUFU.EX2 R21, R14 ;  /* 0x0000000e00157308 */ /* 0x000e220000000800 */
[----:B------:R-:W-:-:S04]  /*10c0*/  FFMA.FTZ R28, R23, R28, -0.25000196695327758789 ;  /* 0xbe800042171c7423 */ /* 0x000fc8000001001c */
[----:B------:R-:W-:-:S04]  /*10d0*/  FFMA.FTZ R28, R23, R28, 0.33333510160446166992 ;  /* 0x3eaaaae6171c7423 */ /* 0x000fc8000001001c */
[----:B------:R-:W-:-:S04]  /*10e0*/  FFMA.FTZ R28, R23, R28, -0.5 ;  /* 0xbf000000171c7423 */ /* 0x000fc8000001001c */
[----:B------:R-:W-:Y:S01]  /*10f0*/  FMUL R28, R23, R28 ;  /* 0x0000001c171c7220 */ /* 0x000fe20000400000 */
[----:B0-----:R-:W-:-:S03]  /*1100*/  @!P1 FMUL R21, R21, R21 ;  /* 0x0000001515159220 */ /* 0x001fc60000400000 */
[----:B------:R-:W-:Y:S01]  /*1110*/  FFMA.FTZ R23, R23, R28, R23 ;  /* 0x0000001c17177223 */ /* 0x000fe20000010017 */
[C---:B------:R-:W-:Y:S01]  /*1120*/  FADD.FTZ.RZ R26, R21.reuse, 1 ;  /* 0x3f800000151a7421 */ /* 0x040fe2000001c000 */
[----:B------:R-:W-:-:S04]  /*1130*/  ISETP.GE.U32.AND P4, PT, R21, 0x7f800000, PT ;  /* 0x7f8000001500780c */ /* 0x000fc80003f86070 */
[----:B------:R-:W-:Y:S01]  /*1140*/  IADD3 R14, R26, -0x3f400000, RZ ;  /* 0xc0c000001a0e7810 */ /* 0x000fe20007ffe0ff */
[----:B------:R-:W-:-:S03]  /*1150*/  FMUL R26, R7, 1.1920928955078125e-07 ;  /* 0x34000000071a7820 */ /* 0x000fc60000400000 */
[----:B------:R-:W-:Y:S01]  /*1160*/  LOP3.LUT R14, R14, 0xff800000, RZ, 0xc0, !PT ;  /* 0xff8000000e0e7812 */ /* 0x000fe200078ec0ff */
[----:B------:R-:W-:-:S03]  /*1170*/  FFMA.FTZ R7, R26, 0.69314718246459960938, R23 ;  /* 0x3f3172181a077823 */ /* 0x000fc60000010017 */
[----:B------:R-:W-:Y:S02]  /*1180*/  IADD3 R23, -R14, 0x40800000, RZ ;  /* 0x408000000e177810 */ /* 0x000fe40007ffe1ff */
[----:B------:R-:W-:Y:S02]  /*1190*/  IADD3 R29, R21, -R14, RZ ;  /* 0x8000000e151d7210 */ /* 0x000fe40007ffe0ff */
[----:B------:R-:W-:Y:S01]  /*11a0*/  I2FP.F32.S32 R14, R14 ;  /* 0x0000000e000e7245 */ /* 0x000fe20000201400 */
[----:B------:R-:W-:-:S04]  /*11b0*/  FFMA.FTZ R26, R23, R12, -1 ;  /* 0xbf800000171a7423 */ /* 0x000fc8000001000c */
[----:B------:R-:W-:Y:S01]  /*11c0*/  FADD R29, R29, R26 ;  /* 0x0000001a1d1d7221 */ /* 0x000fe20000000000 */
[----:B------:R-:W-:Y:S01]  /*11d0*/  FMUL R26, R10, 1.4426950216293334961 ;  /* 0x3fb8aa3b0a1a7820 */ /* 0x000fe20000400000 */
[----:B------:R-:W-:Y:S02]  /*11e0*/  FMUL R14, R14, 1.1920928955078125e-07 ;  /* 0x340000000e0e7820 */ /* 0x000fe40000400000 */
[C---:B------:R-:W-:Y:S02]  /*11f0*/  FFMA.FTZ R28, R29.reuse, -R16, 0.10546888411045074463 ;  /* 0x3dd800121d1c7423 */ /* 0x040fe40000010810 */
[----:B------:R-:W-:Y:S02]  /*1200*/  FSETP.GEU.AND P1, PT, R26, -126, PT ;  /* 0xc2fc00001a00780b */ /* 0x000fe40003f2e000 */
[----:B------:R-:W-:-:S04]  /*1210*/  FFMA.FTZ R28, R29, R28, -0.13229703903198242188 ;  /* 0xbe0778e01d1c7423 */ /* 0x000fc8000001001c */
[----:B------:R-:W-:-:S04]  /*1220*/  FFMA.FTZ R28, R29, R28, 0.14491446316242218018 ;  /* 0x3e1464751d1c7423 */ /* 0x000fc8000001001c */
[----:B------:R-:W-:-:S03]  /*1230*/  FFMA.FTZ R28, R29, R28, -0.16641564667224884033 ;  /* 0xbe2a68dd1d1c7423 */ /* 0x000fc6000001001c */
[----:B------:R-:W-:Y:S01]  /*1240*/  @!P1 FMUL R26, R26, 0.5 ;  /* 0x3f0000001a1a9820 */ /* 0x000fe20000400000 */
[----:B------:R-:W-:-:S03]  /*1250*/  FFMA.FTZ R28, R29, R28, 0.19988867640495300293 ;  /* 0x3e4caf9e1d1c7423 */ /* 0x000fc6000001001c */
[----:B------:R-:W0:Y:S01]  /*1260*/  MUFU.EX2 R23, R26 ;  /* 0x0000001a00177308 */ /* 0x000e220000000800 */
[----:B------:R-:W-:-:S04]  /*1270*/  FFMA.FTZ R28, R29, R28, -0.25000196695327758789 ;  /* 0xbe8000421d1c7423 */ /* 0x000fc8000001001c */
[----:B------:R-:W-:-:S04]  /*1280*/  FFMA.FTZ R28, R29, R28, 0.33333510160446166992 ;  /* 0x3eaaaae61d1c7423 */ /* 0x000fc8000001001c */
[----:B------:R-:W-:-:S04]  /*1290*/  FFMA.FTZ R28, R29, R28, -0.5 ;  /* 0xbf0000001d1c7423 */ /* 0x000fc8000001001c */
[----:B------:R-:W-:Y:S01]  /*12a0*/  FMUL R28, R29, R28 ;  /* 0x0000001c1d1c7220 */ /* 0x000fe20000400000 */
[----:B0-----:R-:W-:Y:S01]  /*12b0*/  @!P1 FMUL R23, R23, R23 ;  /* 0x0000001717179220 */ /* 0x001fe20000400000 */
[----:B------:R-:W-:Y:S02]  /*12c0*/  FSETP.GT.AND P1, PT, R4, 20, PT ;  /* 0x41a000000400780b */ /* 0x000fe40003f24000 */
[----:B------:R-:W-:Y:S01]  /*12d0*/  FFMA.FTZ R29, R29, R28, R29 ;  /* 0x0000001c1d1d7223 */ /* 0x000fe2000001001d */
[C---:B------:R-:W-:Y:S01]  /*12e0*/  FADD.FTZ.RZ R28, R23.reuse, 1 ;  /* 0x3f800000171c7421 */ /* 0x040fe2000001c000 */
[----:B------:R-:W-:Y:S02]  /*12f0*/  ISETP.GE.U32.AND P5, PT, R23, 0x7f800000, PT ;  /* 0x7f8000001700780c */ /* 0x000fe40003fa6070 */
[----:B------:R-:W-:Y:S02]  /*1300*/  FFMA.FTZ R14, R14, 0.69314718246459960938, R29 ;  /* 0x3f3172180e0e7823 */ /* 0x000fe4000001001d */
[----:B------:R-:W-:-:S04]  /*1310*/  IADD3 R28, R28, -0x3f400000, RZ ;  /* 0xc0c000001c1c7810 */ /* 0x000fc80007ffe0ff */
[----:B------:R-:W-:-:S04]  /*1320*/  LOP3.LUT R26, R28, 0xff800000, RZ, 0xc0, !PT ;  /* 0xff8000001c1a7812 */ /* 0x000fc800078ec0ff */
[----:B------:R-:W-:-:S05]  /*1330*/  IADD3 R29, -R26, 0x40800000, RZ ;  /* 0x408000001a1d7810 */ /* 0x000fca0007ffe1ff */
[----:B------:R-:W-:Y:S01]  /*1340*/  FFMA.FTZ R12, R29, R12, -1 ;  /* 0xbf8000001d0c7423 */ /* 0x000fe2000001000c */
[----:B------:R-:W-:Y:S02]  /*1350*/  IADD3 R29, R23, -R26, RZ ;  /* 0x8000001a171d7210 */ /* 0x000fe40007ffe0ff */
[----:B------:R-:W-:-:S03]  /*1360*/  I2FP.F32.S32 R26, R26 ;  /* 0x0000001a001a7245 */ /* 0x000fc60000201400 */
[----:B------:R-:W-:Y:S02]  /*1370*/  FADD R29, R29, R12 ;  /* 0x0000000c1d1d7221 */ /* 0x000fe40000000000 */
[----:B------:R-:W-:Y:S02]  /*1380*/  FMUL R26, R26, 1.1920928955078125e-07 ;  /* 0x340000001a1a7820 */ /* 0x000fe40000400000 */
[----:B------:R-:W-:-:S04]  /*1390*/  FFMA.FTZ R16, R29, -R16, 0.10546888411045074463 ;  /* 0x3dd800121d107423 */ /* 0x000fc80000010810 */
[----:B------:R-:W-:-:S04]  /*13a0*/  FFMA.FTZ R16, R29, R16, -0.13229703903198242188 ;  /* 0xbe0778e01d107423 */ /* 0x000fc80000010010 */
[----:B------:R-:W-:-:S04]  /*13b0*/  FFMA.FTZ R16, R29, R16, 0.14491446316242218018 ;  /* 0x3e1464751d107423 */ /* 0x000fc80000010010 */
[----:B------:R-:W-:-:S04]  /*13c0*/  FFMA.FTZ R16, R29, R16, -0.16641564667224884033 ;  /* 0xbe2a68dd1d107423 */ /* 0x000fc80000010010 */
[----:B------:R-:W-:-:S04]  /*13d0*/  FFMA.FTZ R16, R29, R16, 0.19988867640495300293 ;  /* 0x3e4caf9e1d107423 */ /* 0x000fc80000010010 */
[----:B------:R-:W-:-:S04]  /*13e0*/  FFMA.FTZ R16, R29, R16, -0.25000196695327758789 ;  /* 0xbe8000421d107423 */ /* 0x000fc80000010010 */
[----:B------:R-:W-:-:S04]  /*13f0*/  FFMA.FTZ R16, R29, R16, 0.33333510160446166992 ;  /* 0x3eaaaae61d107423 */ /* 0x000fc80000010010 */
[----:B------:R-:W-:-:S04]  /*1400*/  FFMA.FTZ R16, R29, R16, -0.5 ;  /* 0xbf0000001d107423 */ /* 0x000fc80000010010 */
[----:B------:R-:W-:-:S04]  /*1410*/  FMUL R12, R29, R16 ;  /* 0x000000101d0c7220 */ /* 0x000fc80000400000 */
[----:B------:R-:W-:Y:S01]  /*1420*/  FFMA.FTZ R12, R29, R12, R29 ;  /* 0x0000000c1d0c7223 */ /* 0x000fe2000001001d */
[----:B------:R-:W-:-:S03]  /*1430*/  FMUL R29, R19, 1.1920928955078125e-07 ;  /* 0x34000000131d7820 */ /* 0x000fc60000400000 */
[----:B------:R-:W-:Y:S01]  /*1440*/  FFMA.FTZ R19, R26, 0.69314718246459960938, R12 ;  /* 0x3f3172181a137823 */ /* 0x000fe2000001000c */
[----:B------:R-:W-:Y:S01]  /*1450*/  FFMA.FTZ R18, R29, 0.69314718246459960938, R18 ;  /* 0x3f3172181d127823 */ /* 0x000fe20000010012 */
[----:B------:R-:W-:Y:S06]  /*1460*/  @!P6 BRA `(.L_x_7) ;  /* 0x000000000014e947 */ /* 0x000fec0003800000 */
[----:B------:R-:W-:-:S13]  /*1470*/  ISETP.GE.AND P6, PT, R22, -0x407fffff, PT ;  /* 0xbf8000011600780c */ /* 0x000fda0003fc6270 */
[----:B------:R-:W-:-:S05]  /*1480*/  @P6 MOV R29, 0x7f800000 ;  /* 0x7f800000001d6802 */ /* 0x000fca0000000f00 */
[C---:B------:R-:W-:Y:S01]  /*1490*/  @P6 FFMA.FTZ R18, R22.reuse, R29, +INF ;  /* 0x7f80000016126423 */ /* 0x040fe2000001001d */
[----:B------:R-:W-:-:S04]  /*14a0*/  FSETP.NEU.AND P6, PT, R22, RZ, PT ;  /* 0x000000ff1600720b */ /* 0x000fc80003fcd000 */
[----:B------:R-:W-:-:S09]  /*14b0*/  FSEL R18, R18, -RZ, P6 ;  /* 0x800000ff12127208 */ /* 0x000fd20003000000 */
.L_x_7:
[----:B------:R-:W-:Y:S05]  /*14c0*/  BSYNC B0 ;  /* 0x0000000000007941 */ /* 0x000fea0003800000 */
.L_x_6:
[----:B------:R-:W-:Y:S04]  /*14d0*/  BSSY B0, `(.L_x_8) ;  /* 0x0000007000007945 */ /* 0x000fe80003800000 */
[----:B------:R-:W-:Y:S05]  /*14e0*/  @!P2 BRA `(.L_x_9) ;  /* 0x000000000014a947 */ /* 0x000fea0003800000 */
[C---:B------:R-:W-:Y:S02]  /*14f0*/  ISETP.GE.AND P2, PT, R27.reuse, -0x407fffff, PT ;  /* 0xbf8000011b00780c */ /* 0x040fe40003f46270 */
[----:B------:R-:W-:-:S11]  /*1500*/  FSETP.NEU.AND P6, PT, R27, RZ, PT ;  /* 0x000000ff1b00720b */ /* 0x000fd60003fcd000 */
[----:B------:R-:W-:-:S05]  /*1510*/  @P2 MOV R12, 0x7f800000 ;  /* 0x7f800000000c2802 */ /* 0x000fca0000000f00 */
[----:B------:R-:W-:-:S05]  /*1520*/  @P2 FFMA.FTZ R17, R27, R12, +INF ;  /* 0x7f8000001b112423 */ /* 0x000fca000001000c */
[----:B------:R-:W-:-:S07]  /*1530*/  FSEL R17, R17, -RZ, P6 ;  /* 0x800000ff11117208 */ /* 0x000fce0003000000 */
.L_x_9:
[----:B------:R-:W-:Y:S05]  /*1540*/  BSYNC B0 ;  /* 0x0000000000007941 */ /* 0x000fea0003800000 */
.L_x_8:
[----:B------:R-:W-:Y:S04]  /*1550*/  BSSY B0, `(.L_x_10) ;  /* 0x0000007000007945 */ /* 0x000fe80003800000 */
[----:B------:R-:W-:Y:S05]  /*1560*/  @!P3 BRA `(.L_x_11) ;  /* 0x000000000014b947 */ /* 0x000fea0003800000 */
[C---:B------:R-:W-:Y:S02]  /*1570*/  ISETP.GE.AND P2, PT, R6.reuse, -0x407fffff, PT ;  /* 0xbf8000010600780c */ /* 0x040fe40003f46270 */
[----:B------:R-:W-:-:S11]  /*1580*/  FSETP.NEU.AND P3, PT, R6, RZ, PT ;  /* 0x000000ff0600720b */ /* 0x000fd60003f6d000 */
[----:B------:R-:W-:-:S05]  /*1590*/  @P2 MOV R27, 0x7f800000 ;  /* 0x7f800000001b2802 */ /* 0x000fca0000000f00 */
[----:B------:R-:W-:-:S05]  /*15a0*/  @P2 FFMA.FTZ R7, R6, R27, +INF ;  /* 0x7f80000006072423 */ /* 0x000fca000001001b */
[----:B------:R-:W-:-:S07]  /*15b0*/  FSEL R7, R7, -RZ, P3 ;  /* 0x800000ff07077208 */ /* 0x000fce0001800000 */
.L_x_11:
[----:B------:R-:W-:Y:S05]  /*15c0*/  BSYNC B0 ;  /* 0x0000000000007941 */ /* 0x000fea0003800000 */
.L_x_10:
[----:B------:R-:W-:Y:S04]  /*15d0*/  BSSY B0, `(.L_x_12) ;  /* 0x0000007000007945 */ /* 0x000fe80003800000 */
[----:B------:R-:W-:Y:S05]  /*15e0*/  @!P4 BRA `(.L_x_13) ;  /* 0x000000000014c947 */ /* 0x000fea0003800000 */
[C---:B------:R-:W-:Y:S02]  /*15f0*/  ISETP.GE.AND P2, PT, R21.reuse, -0x407fffff, PT ;  /* 0xbf8000011500780c */ /* 0x040fe40003f46270 */
[----:B------:R-:W-:-:S11]  /*1600*/  FSETP.NEU.AND P3, PT, R21, RZ, PT ;  /* 0x000000ff1500720b */ /* 0x000fd60003f6d000 */
[----:B------:R-:W-:-:S05]  /*1610*/  @P2 MOV R6, 0x7f800000 ;  /* 0x7f80000000062802 */ /* 0x000fca0000000f00 */
[----:B------:R-:W-:-:S05]  /*1620*/  @P2 FFMA.FTZ R14, R21, R6, +INF ;  /* 0x7f800000150e2423 */ /* 0x000fca0000010006 */
[----:B------:R-:W-:-:S07]  /*1630*/  FSEL R14, R14, -RZ, P3 ;  /* 0x800000ff0e0e7208 */ /* 0x000fce0001800000 */
.L_x_13:
[----:B------:R-:W-:Y:S05]  /*1640*/  BSYNC B0 ;  /* 0x0000000000007941 */ /* 0x000fea0003800000 */
.L_x_12:
[----:B------:R-:W-:Y:S04]  /*1650*/  BSSY B0, `(.L_x_14) ;  /* 0x0000007000007945 */ /* 0x000fe80003800000 */
[----:B------:R-:W-:Y:S05]  /*1660*/  @!P5 BRA `(.L_x_15) ;  /* 0x000000000014d947 */ /* 0x000fea0003800000 */
[C---:B------:R-:W-:Y:S02]  /*1670*/  ISETP.GE.AND P2, PT, R23.reuse, -0x407fffff, PT ;  /* 0xbf8000011700780c */ /* 0x040fe40003f46270 */
[----:B------:R-:W-:-:S11]  /*1680*/  FSETP.NEU.AND P3, PT, R23, RZ, PT ;  /* 0x000000ff1700720b */ /* 0x000fd60003f6d000 */
[----:B------:R-:W-:-:S05]  /*1690*/  @P2 MOV R6, 0x7f800000 ;  /* 0x7f80000000062802 */ /* 0x000fca0000000f00 */
[----:B------:R-:W-:-:S05]  /*16a0*/  @P2 FFMA.FTZ R19, R23, R6, +INF ;  /* 0x7f80000017132423 */ /* 0x000fca0000010006 */
[----:B------:R-:W-:-:S07]  /*16b0*/  FSEL R19, R19, -RZ, P3 ;  /* 0x800000ff13137208 */ /* 0x000fce0001800000 */
.L_x_15:
[----:B------:R-:W-:Y:S05]  /*16c0*/  BSYNC B0 ;  /* 0x0000000000007941 */ /* 0x000fea0003800000 */
.L_x_14:
[----:B------:R-:W-:Y:S01]  /*16d0*/  FSEL R13, R4, R13, P1 ;  /* 0x0000000d040d7208 */ /* 0x000fe20000800000 */
[----:B------:R-:W-:Y:S01]  /*16e0*/  BSSY B0, `(.L_x_16) ;  /* 0x0000019000007945 */ /* 0x000fe20003800000 */
[----:B------:R-:W-:Y:S02]  /*16f0*/  FSETP.GT.AND P1, PT, R5, 20, PT ;  /* 0x41a000000500780b */ /* 0x000fe40003f24000 */
[----:B------:R-:W-:Y:S01]  /*1700*/  FSETP.GT.AND P3, PT, R15, 20, PT ;  /* 0x41a000000f00780b */ /* 0x000fe20003f64000 */
[----:B------:R-:W-:Y:S01]  /*1710*/  FADD.FTZ R23, |R13|, -RZ ;  /* 0x800000ff0d177221 */ /* 0x000fe20000010200 */
[----:B------:R-:W-:Y:S02]  /*1720*/  LOP3.LUT R12, R11, 0x7f, RZ, 0xc0, !PT ;  /* 0x0000007f0b0c7812 */ /* 0x000fe400078ec0ff */
[----:B------:R-:W-:Y:S02]  /*1730*/  FSEL R16, R5, R24, P1 ;  /* 0x0000001805107208 */ /* 0x000fe40000800000 */
[----:B------:R-:W-:-:S13]  /*1740*/  FSETP.GE.AND P2, PT, R23, 0.60000002384185791016, PT ;  /* 0x3f19999a1700780b */ /* 0x000fda0003f46000 */
[----:B------:R-:W-:Y:S05]  /*1750*/  @!P2 BRA `(.L_x_17) ;  /* 0x000000000028a947 */ /* 0x000fea0003800000 */
[C---:B------:R-:W-:Y:S01]  /*1760*/  FMUL R6, R23.reuse, 2.8853900432586669922 ;  /* 0x4038aa3b17067820 */ /* 0x040fe20000400000 */
[----:B------:R-:W-:Y:S01]  /*1770*/  HFMA2.MMA R22, -RZ, RZ, 1.875, 0 ;  /* 0x3f800000ff167435 */ /* 0x000fe200000001ff */
[----:B------:R-:W-:-:S04]  /*1780*/  FSETP.GE.AND P1, PT, R23, 9.010913848876953125, PT ;  /* 0x41102cb41700780b */ /* 0x000fc80003f26000 */
[----:B------:R-:W0:Y:S02]  /*1790*/  MUFU.EX2 R6, R6 ;  /* 0x0000000600067308 */ /* 0x000e240000000800 */
[----:B0-----:R-:W-:-:S06]  /*17a0*/  FADD R21, R6, 1 ;  /* 0x3f80000006157421 */ /* 0x001fcc0000000000 */
[----:B------:R-:W0:Y:S02]  /*17b0*/  MUFU.RCP R21, R21 ;  /* 0x0000001500157308 */ /* 0x000e240000001000 */
[----:B0-----:R-:W-:-:S05]  /*17c0*/  FFMA.FTZ R22, R21, -2, R22 ;  /* 0xc000000015167823 */ /* 0x001fca0000010016 */
[----:B------:R-:W-:-:S04]  /*17d0*/  FSEL R22, R22, 1, !P1 ;  /* 0x3f80000016167808 */ /* 0x000fc80004800000 */
[----:B------:R-:W-:Y:S01]  /*17e0*/  LOP3.LUT R13, R22, 0x80000000, R13, 0xf8, !PT ;  /* 0x80000000160d7812 */ /* 0x000fe200078ef80d */
[----:B------:R-:W-:Y:S06]  /*17f0*/  BRA `(.L_x_18) ;  /* 0x00000000001c7947 */ /* 0x000fec0003800000 */
.L_x_17:
[----:B------:R-:W-:Y:S01]  /*1800*/  MOV R6, 0x3c80f082 ;  /* 0x3c80f08200067802 */ /* 0x000fe20000000f00 */
[----:B------:R-:W-:-:S04]  /*1810*/  FMUL R21, R13, R13 ;  /* 0x0000000d0d157220 */ /* 0x000fc80000400000 */
[----:B------:R-:W-:-:S04]  /*1820*/  FFMA.FTZ R6, R21, R6, -0.052303962409496307373 ;  /* 0xbd563cae15067423 */ /* 0x000fc80000010006 */
[----:B------:R-:W-:-:S04]  /*1830*/  FFMA.FTZ R6, R21, R6, 0.1331529766321182251 ;  /* 0x3e08594115067423 */ /* 0x000fc80000010006 */
[----:B------:R-:W-:-:S04]  /*1840*/  FFMA.FTZ R6, R21, R6, -0.33332768082618713379 ;  /* 0xbeaaa9ed15067423 */ /* 0x000fc80000010006 */
[----:B------:R-:W-:-:S04]  /*1850*/  FFMA.FTZ R6, R21, R6, RZ ;  /* 0x0000000615067223 */ /* 0x000fc800000100ff */
[----:B------:R-:W-:-:S07]  /*1860*/  FFMA.FTZ R13, R13, R6, R13 ;  /* 0x000000060d0d7223 */ /* 0x000fce000001000d */
.L_x_18:
[----:B------:R-:W-:Y:S05]  /*1870*/  BSYNC B0 ;  /* 0x0000000000007941 */ /* 0x000fea0003800000 */
.L_x_16:
[----:B------:R-:W-:Y:S01]  /*1880*/  FADD.FTZ R23, |R16|, -RZ ;  /* 0x800000ff10177221 */ /* 0x000fe20000010200 */
[----:B------:R-:W-:Y:S01]  /*1890*/  BSSY B0, `(.L_x_19) ;  /* 0x0000016000007945 */ /* 0x000fe20003800000 */
[----:B------:R-:W-:Y:S02]  /*18a0*/  FSETP.GT.AND P2, PT, R25, 20, PT ;  /* 0x41a000001900780b */ /* 0x000fe40003f44000 */
        /* <DEDUP_REMOVED lines=13> */
.L_x_20:
[----:B------:R-:W-:Y:S01]  /*1980*/  MOV R6, 0x3c80f082 ;  /* 0x3c80f08200067802 */ /* 0x000fe20000000f00 */
[----:B------:R-:W-:-:S04]  /*1990*/  FMUL R21, R16, R16 ;  /* 0x0000001010157220 */ /* 0x000fc80000400000 */
[----:B------:R-:W-:-:S04]  /*19a0*/  FFMA.FTZ R6, R21, R6, -0.052303962409496307373 ;  /* 0xbd563cae15067423 */ /* 0x000fc80000010006 */
[----:B------:R-:W-:-:S04]  /*19b0*/  FFMA.FTZ R6, R21, R6, 0.1331529766321182251 ;  /* 0x3e08594115067423 */ /* 0x000fc80000010006 */
[----:B------:R-:W-:-:S04]  /*19c0*/  FFMA.FTZ R6, R21, R6, -0.33332768082618713379 ;  /* 0xbeaaa9ed15067423 */ /* 0x000fc80000010006 */
[----:B------:R-:W-:-:S04]  /*19d0*/  FFMA.FTZ R21, R21, R6, RZ ;  /* 0x0000000615157223 */ /* 0x000fc800000100ff */
[----:B------:R-:W-:-:S07]  /*19e0*/  FFMA.FTZ R16, R16, R21, R16 ;  /* 0x0000001510107223 */ /* 0x000fce0000010010 */
.L_x_21:
[----:B------:R-:W-:Y:S05]  /*19f0*/  BSYNC B0 ;  /* 0x0000000000007941 */ /* 0x000fea0003800000 */
.L_x_19:
        /* <DEDUP_REMOVED lines=16> */
.L_x_23:
[----:B------:R-:W-:Y:S01]  /*1b00*/  MOV R6, 0x3c80f082 ;  /* 0x3c80f08200067802 */ /* 0x000fe20000000f00 */
[----:B------:R-:W-:-:S04]  /*1b10*/  FMUL R23, R20, R20 ;  /* 0x0000001414177220 */ /* 0x000fc80000400000 */
[----:B------:R-:W-:-:S04]  /*1b20*/  FFMA.FTZ R6, R23, R6, -0.052303962409496307373 ;  /* 0xbd563cae17067423 */ /* 0x000fc80000010006 */
[----:B------:R-:W-:-:S04]  /*1b30*/  FFMA.FTZ R6, R23, R6, 0.1331529766321182251 ;  /* 0x3e08594117067423 */ /* 0x000fc80000010006 */
[----:B------:R-:W-:-:S04]  /*1b40*/  FFMA.FTZ R6, R23, R6, -0.33332768082618713379 ;  /* 0xbeaaa9ed17067423 */ /* 0x000fc80000010006 */
[----:B------:R-:W-:-:S04]  /*1b50*/  FFMA.FTZ R23, R23, R6, RZ ;  /* 0x0000000617177223 */ /* 0x000fc800000100ff */
[----:B------:R-:W-:-:S07]  /*1b60*/  FFMA.FTZ R18, R20, R23, R20 ;  /* 0x0000001714127223 */ /* 0x000fce0000010014 */
.L_x_24:
[----:B------:R-:W-:Y:S05]  /*1b70*/  BSYNC B0 ;  /* 0x0000000000007941 */ /* 0x000fea0003800000 */
.L_x_22:
        /* <DEDUP_REMOVED lines=16> */
.L_x_26:
[----:B------:R-:W-:Y:S01]  /*1c80*/  MOV R6, 0x3c80f082 ;  /* 0x3c80f08200067802 */ /* 0x000fe20000000f00 */
[----:B------:R-:W-:-:S04]  /*1c90*/  FMUL R23, R21, R21 ;  /* 0x0000001515177220 */ /* 0x000fc80000400000 */
[----:B------:R-:W-:-:S04]  /*1ca0*/  FFMA.FTZ R6, R23, R6, -0.052303962409496307373 ;  /* 0xbd563cae17067423 */ /* 0x000fc80000010006 */
[----:B------:R-:W-:-:S04]  /*1cb0*/  FFMA.FTZ R6, R23, R6, 0.1331529766321182251 ;  /* 0x3e08594117067423 */ /* 0x000fc80000010006 */
[----:B------:R-:W-:-:S04]  /*1cc0*/  FFMA.FTZ R6, R23, R6, -0.33332768082618713379 ;  /* 0xbeaaa9ed17067423 */ /* 0x000fc80000010006 */
[----:B------:R-:W-:-:S04]  /*1cd0*/  FFMA.FTZ R6, R23, R6, RZ ;  /* 0x0000000617067223 */ /* 0x000fc800000100ff */
[----:B------:R-:W-:-:S07]  /*1ce0*/  FFMA.FTZ R20, R21, R6, R21 ;  /* 0x0000000615147223 */ /* 0x000fce0000010015 */
.L_x_27:
[----:B------:R-:W-:Y:S05]  /*1cf0*/  BSYNC B0 ;  /* 0x0000000000007941 */ /* 0x000fea0003800000 */
.L_x_25:
        /* <DEDUP_REMOVED lines=16> */
.L_x_29:
[----:B------:R-:W-:Y:S01]  /*1e00*/  MOV R6, 0x3c80f082 ;  /* 0x3c80f08200067802 */ /* 0x000fe20000000f00 */
[----:B------:R-:W-:-:S04]  /*1e10*/  FMUL R7, R17, R17 ;  /* 0x0000001111077220 */ /* 0x000fc80000400000 */
[----:B------:R-:W-:-:S04]  /*1e20*/  FFMA.FTZ R6, R7, R6, -0.052303962409496307373 ;  /* 0xbd563cae07067423 */ /* 0x000fc80000010006 */
[----:B------:R-:W-:-:S04]  /*1e30*/  FFMA.FTZ R6, R7, R6, 0.1331529766321182251 ;  /* 0x3e08594107067423 */ /* 0x000fc80000010006 */
[----:B------:R-:W-:-:S04]  /*1e40*/  FFMA.FTZ R6, R7, R6, -0.33332768082618713379 ;  /* 0xbeaaa9ed07067423 */ /* 0x000fc80000010006 */
[----:B------:R-:W-:-:S04]  /*1e50*/  FFMA.FTZ R6, R7, R6, RZ ;  /* 0x0000000607067223 */ /* 0x000fc800000100ff */
[----:B------:R-:W-:-:S07]  /*1e60*/  FFMA.FTZ R17, R17, R6, R17 ;  /* 0x0000000611117223 */ /* 0x000fce0000010011 */
.L_x_30:
[----:B------:R-:W-:Y:S05]  /*1e70*/  BSYNC B0 ;  /* 0x0000000000007941 */ /* 0x000fea0003800000 */
.L_x_28:
        /* <DEDUP_REMOVED lines=16> */
.L_x_32:
[----:B------:R-:W-:Y:S01]  /*1f80*/  MOV R6, 0x3c80f082 ;  /* 0x3c80f08200067802 */ /* 0x000fe20000000f00 */
[----:B------:R-:W-:-:S04]  /*1f90*/  FMUL R7, R21, R21 ;  /* 0x0000001515077220 */ /* 0x000fc80000400000 */
[----:B------:R-:W-:-:S04]  /*1fa0*/  FFMA.FTZ R6, R7, R6, -0.052303962409496307373 ;  /* 0xbd563cae07067423 */ /* 0x000fc80000010006 */
[----:B------:R-:W-:-:S04]  /*1fb0*/  FFMA.FTZ R6, R7, R6, 0.1331529766321182251 ;  /* 0x3e08594107067423 */ /* 0x000fc80000010006 */
[----:B------:R-:W-:-:S04]  /*1fc0*/  FFMA.FTZ R6, R7, R6, -0.33332768082618713379 ;  /* 0xbeaaa9ed07067423 */ /* 0x000fc80000010006 */
[----:B------:R-:W-:-:S04]  /*1fd0*/  FFMA.FTZ R6, R7, R6, RZ ;  /* 0x0000000607067223 */ /* 0x000fc800000100ff */
[----:B------:R-:W-:-:S07]  /*1fe0*/  FFMA.FTZ R21, R21, R6, R21 ;  /* 0x0000000615157223 */ /* 0x000fce0000010015 */
.L_x_33:
[----:B------:R-:W-:Y:S05]  /*1ff0*/  BSYNC B0 ;  /* 0x0000000000007941 */ /* 0x000fea0003800000 */
.L_x_31:
[----:B------:R-:W-:Y:S01]  /*2000*/  FADD.FTZ R23, |R14|, -RZ ;  /* 0x800000ff0e177221 */ /* 0x000fe20000010200 */
[----:B------:R-:W-:Y:S01]  /*2010*/  BSSY B0, `(.L_x_34) ;  /* 0x0000015000007945 */ /* 0x000fe20003800000 */
[----:B------:R-:W-:-:S03]  /*2020*/  FSEL R19, R10, R19, P2 ;  /* 0x000000130a137208 */ /* 0x000fc60001000000 */
        /* <DEDUP_REMOVED lines=12> */
.L_x_35:
[----:B------:R-:W-:Y:S01]  /*20f0*/  MOV R6, 0x3c80f082 ;  /* 0x3c80f08200067802 */ /* 0x000fe20000000f00 */
[----:B------:R-:W-:-:S04]  /*2100*/  FMUL R7, R14, R14 ;  /* 0x0000000e0e077220 */ /* 0x000fc80000400000 */
[----:B------:R-:W-:-:S04]  /*2110*/  FFMA.FTZ R6, R7, R6, -0.052303962409496307373 ;  /* 0xbd563cae07067423 */ /* 0x000fc80000010006 */
[----:B------:R-:W-:-:S04]  /*2120*/  FFMA.FTZ R6, R7, R6, 0.1331529766321182251 ;  /* 0x3e08594107067423 */ /* 0x000fc80000010006 */
[----:B------:R-:W-:-:S04]  /*2130*/  FFMA.FTZ R6, R7, R6, -0.33332768082618713379 ;  /* 0xbeaaa9ed07067423 */ /* 0x000fc80000010006 */
[----:B------:R-:W-:-:S04]  /*2140*/  FFMA.FTZ R7, R7, R6, RZ ;  /* 0x0000000607077223 */ /* 0x000fc800000100ff */
[----:B------:R-:W-:-:S07]  /*2150*/  FFMA.FTZ R14, R14, R7, R14 ;  /* 0x000000070e0e7223 */ /* 0x000fce000001000e */
.L_x_36:
[----:B------:R-:W-:Y:S05]  /*2160*/  BSYNC B0 ;  /* 0x0000000000007941 */ /* 0x000fea0003800000 */
.L_x_34:
[----:B------:R-:W-:Y:S01]  /*2170*/  FADD.FTZ R23, |R19|, -RZ ;  /* 0x800000ff13177221 */ /* 0x000fe20000010200 */
[----:B------:R-:W-:Y:S04]  /*2180*/  BSSY B0, `(.L_x_37) ;  /* 0x0000014000007945 */ /* 0x000fe80003800000 */
        /* <DEDUP_REMOVED lines=12> */
.L_x_38:
[----:B------:R-:W-:Y:S01]  /*2250*/  MOV R6, 0x3c80f082 ;  /* 0x3c80f08200067802 */ /* 0x000fe20000000f00 */
[----:B------:R-:W-:-:S04]  /*2260*/  FMUL R7, R19, R19 ;  /* 0x0000001313077220 */ /* 0x000fc80000400000 */
[----:B------:R-:W-:-:S04]  /*2270*/  FFMA.FTZ R6, R7, R6, -0.052303962409496307373 ;  /* 0xbd563cae07067423 */ /* 0x000fc80000010006 */
[----:B------:R-:W-:-:S04]  /*2280*/  FFMA.FTZ R6, R7, R6, 0.1331529766321182251 ;  /* 0x3e08594107067423 */ /* 0x000fc80000010006 */
[----:B------:R-:W-:-:S04]  /*2290*/  FFMA.FTZ R6, R7, R6, -0.33332768082618713379 ;  /* 0xbeaaa9ed07067423 */ /* 0x000fc80000010006 */
[----:B------:R-:W-:-:S04]  /*22a0*/  FFMA.FTZ R6, R7, R6, RZ ;  /* 0x0000000607067223 */ /* 0x000fc800000100ff */
[----:B------:R-:W-:-:S07]  /*22b0*/  FFMA.FTZ R19, R19, R6, R19 ;  /* 0x0000000613137223 */ /* 0x000fce0000010013 */
.L_x_39:
[----:B------:R-:W-:Y:S05]  /*22c0*/  BSYNC B0 ;  /* 0x0000000000007941 */ /* 0x000fea0003800000 */
.L_x_37:
[----:B------:R-:W0:Y:S01]  /*22d0*/  S2UR UR5, SR_CgaCtaId ;  /* 0x00000000000579c3 */ /* 0x000e220000008800 */
[----:B------:R-:W-:Y:S01]  /*22e0*/  UMOV UR4, 0x400 ;  /* 0x0000040000047882 */ /* 0x000fe20000000000 */
[----:B------:R-:W-:Y:S01]  /*22f0*/  FMUL R23, R4, R13 ;  /* 0x0000000d04177220 */ /* 0x000fe20000400000 */
[----:B------:R-:W-:Y:S01]  /*2300*/  FMUL R27, R5, R16 ;  /* 0x00000010051b7220 */ /* 0x000fe20000400000 */
[----:B------:R-:W-:Y:S01]  /*2310*/  FMUL R29, R15, R18 ;  /* 0x000000120f1d7220 */ /* 0x000fe20000400000 */
[----:B------:R-:W-:Y:S01]  /*2320*/  FMUL R25, R25, R20 ;  /* 0x0000001419197220 */ /* 0x000fe20000400000 */
[----:B------:R-:W-:Y:S01]  /*2330*/  SHF.L.U32 R11, R11, 0x2, RZ ;  /* 0x000000020b0b7819 */ /* 0x000fe200000006ff */
[----:B------:R-:W-:Y:S01]  /*2340*/  FMUL R17, R0, R17 ;  /* 0x0000001100117220 */ /* 0x000fe20000400000 */
[----:B------:R-:W-:Y:S01]  /*2350*/  SHF.R.S32.HI R15, RZ, 0x1f, R8 ;  /* 0x0000001fff0f7819 */ /* 0x000fe20000011408 */
[----:B------:R-:W-:Y:S01]  /*2360*/  FMUL R21, R2, R21 ;  /* 0x0000001502157220 */ /* 0x000fe20000400000 */
[----:B------:R-:W-:Y:S01]  /*2370*/  LOP3.LUT R11, R11, 0x1fc, RZ, 0xc0, !PT ;  /* 0x000001fc0b0b7812 */ /* 0x000fe200078ec0ff */
[----:B------:R-:W-:-:S03]  /*2380*/  FMUL R19, R10, R19 ;  /* 0x000000130a137220 */ /* 0x000fc60000400000 */
[----:B------:R-:W-:-:S04]  /*2390*/  LOP3.LUT R18, R11, R8, RZ, 0xfc, !PT ;  /* 0x000000080b127212 */ /* 0x000fc800078efcff */
[----:B------:R-:W-:Y:S01]  /*23a0*/  LEA.HI R20, R15, R18, RZ, 0xa ;  /* 0x000000120f147211 */ /* 0x000fe200078f50ff */
[----:B0-----:R-:W-:-:S06]  /*23b0*/  UPRMT UR4, UR5, 0x654, UR4 ;  /* 0x0000065405047896 */ /* 0x001fcc0008000004 */
[----:B------:R-:W-:Y:S02]  /*23c0*/  LEA R22, R12, UR4, 0x2 ;  /* 0x000000040c167c11 */ /* 0x000fe4000f8e10ff */
[----:B------:R-:W-:Y:S01]  /*23d0*/  LEA R16, R11, UR4, 0x2 ;  /* 0x000000040b107c11 */ /* 0x000fe2000f8e10ff */
[----:B------:R-:W0:Y:S02]  /*23e0*/  LDC.64 R12, c[0x0][0x238] ;  /* 0x00008e00ff0c7b82 */ /* 0x000e240000000a00 */
[----:B------:R1:W-:Y:S04]  /*23f0*/  STS [R22], R23 ;  /* 0x0000001716007388 */ /* 0x0003e80000000800 */
[----:B------:R-:W-:Y:S04]  /*2400*/  STS [R22+0x200], R27 ;  /* 0x0002001b16007388 */ /* 0x000fe80000000800 */
[----:B------:R-:W-:Y:S01]  /*2410*/  STS [R22+0x400], R29 ;  /* 0x0004001d16007388 */ /* 0x000fe20000000800 */
[----:B-1----:R-:W-:-:S03]  /*2420*/  LOP3.LUT R23, R20, 0xfffffc00, RZ, 0xc0, !PT ;  /* 0xfffffc0014177812 */ /* 0x002fc600078ec0ff */
[----:B------:R1:W-:Y:S01]  /*2430*/  STS [R22+0x600], R25 ;  /* 0x0006001916007388 */ /* 0x0003e20000000800 */
[----:B------:R-:W-:Y:S02]  /*2440*/  SHF.L.U32 R20, R20, 0x6, RZ ;  /* 0x0000000614147819 */ /* 0x000fe400000006ff */
[----:B------:R-:W-:Y:S01]  /*2450*/  IADD3 R18, R18, -R23, RZ ;  /* 0x8000001712127210 */ /* 0x000fe20007ffe0ff */
[----:B------:R-:W-:Y:S01]  /*2460*/  BAR.SYNC.DEFER_BLOCKING 0x0 ;  /* 0x0000000000007b1d */ /* 0x000fe20000010000 */
[----:B------:R-:W-:Y:S02]  /*2470*/  LOP3.LUT R23, R20, 0xffff0000, RZ, 0xc0, !PT ;  /* 0xffff000014177812 */ /* 0x000fe400078ec0ff */
[----:B------:R-:W-:-:S04]  /*2480*/  LEA R18, R9, R18, 0xa ;  /* 0x0000001209127211 */ /* 0x000fc800078e50ff */
[----:B-1----:R-:W-:Y:S01]  /*2490*/  IADD3 R25, R18, R23, RZ ;  /* 0x0000001712197210 */ /* 0x002fe20007ffe0ff */
[----:B------:R-:W-:-:S04]  /*24a0*/  FMUL R23, R3, R14 ;  /* 0x0000000e03177220 */ /* 0x000fc80000400000 */
[----:B0-----:R-:W-:Y:S01]  /*24b0*/  IMAD.WIDE R2, R25, 0x4, R12 ;  /* 0x0000000419027825 */ /* 0x001fe200078e020c */
[----:B------:R-:W0:Y:S01]  /*24c0*/  LDS.128 R4, [R16] ;  /* 0x0000000010047984 */ /* 0x000e220000000c00 */
[----:B------:R-:W-:Y:S06]  /*24d0*/  BAR.SYNC.DEFER_BLOCKING 0x0 ;  /* 0x0000000000007b1d */ /* 0x000fec0000010000 */
[----:B------:R1:W-:Y:S04]  /*24e0*/  STS [R22], R17 ;  /* 0x0000001116007388 */ /* 0x0003e80000000800 */
[----:B------:R1:W-:Y:S04]  /*24f0*/  STS [R22+0x200], R21 ;  /* 0x0002001516007388 */ /* 0x0003e80000000800 */
[----:B------:R1:W-:Y:S04]  /*2500*/  STS [R22+0x400], R23 ;  /* 0x0004001716007388 */ /* 0x0003e80000000800 */
[----:B------:R1:W-:Y:S01]  /*2510*/  STS [R22+0x600], R19 ;  /* 0x0006001316007388 */ /* 0x0003e20000000800 */
[----:B------:R-:W-:Y:S06]  /*2520*/  BAR.SYNC.DEFER_BLOCKING 0x0 ;  /* 0x0000000000007b1d */ /* 0x000fec0000010000 */
[----:B0-----:R1:W-:Y:S01]  /*2530*/  @!P0 STG.E.128 desc[UR6][R2.64], R4 ;  /* 0x0000000402008986 */ /* 0x0013e2000c101d06 */
[----:B------:R-:W-:Y:S05]  /*2540*/  @P0 EXIT ;  /* 0x000000000000094d */ /* 0x000fea0003800000 */
[----:B-1----:R-:W0:Y:S01]  /*2550*/  LDS.128 R4, [R16] ;  /* 0x0000000010047984 */ /* 0x002e220000000c00 */
[----:B------:R-:W-:-:S04]  /*2560*/  LOP3.LUT R8, R11, 0x200, R8, 0xfe, !PT ;  /* 0x000002000b087812 */ /* 0x000fc800078efe08 */
[----:B------:R-:W-:-:S04]  /*2570*/  LEA.HI R15, R15, R8, RZ, 0xa ;  /* 0x000000080f0f7211 */ /* 0x000fc800078f50ff */
[C---:B------:R-:W-:Y:S02]  /*2580*/  LOP3.LUT R3, R15.reuse, 0xfffffc00, RZ, 0xc0, !PT ;  /* 0xfffffc000f037812 */ /* 0x040fe400078ec0ff */
[----:B------:R-:W-:Y:S02]  /*2590*/  SHF.L.U32 R15, R15, 0x6, RZ ;  /* 0x000000060f0f7819 */ /* 0x000fe400000006ff */
[----:B------:R-:W-:Y:S02]  /*25a0*/  IADD3 R8, R8, -R3, RZ ;  /* 0x8000000308087210 */ /* 0x000fe40007ffe0ff */
[----:B------:R-:W-:Y:S02]  /*25b0*/  LOP3.LUT R15, R15, 0xffff0000, RZ, 0xc0, !PT ;  /* 0xffff00000f0f7812 */ /* 0x000fe400078ec0ff */
[----:B------:R-:W-:-:S04]  /*25c0*/  LEA R8, R9, R8, 0xa ;  /* 0x0000000809087211 */ /* 0x000fc800078e50ff */
[----:B------:R-:W-:-:S05]  /*25d0*/  IADD3 R15, R8, R15, RZ ;  /* 0x0000000f080f7210 */ /* 0x000fca0007ffe0ff */
[----:B------:R-:W-:-:S05]  /*25e0*/  IMAD.WIDE R12, R15, 0x4, R12 ;  /* 0x000000040f0c7825 */ /* 0x000fca00078e020c */
[----:B0-----:R-:W-:Y:S01]  /*25f0*/  STG.E.128 desc[UR6][R12.64], R4 ;  /* 0x000000040c007986 */ /* 0x001fe2000c101d06 */
[----:B------:R-:W-:Y:S05]  /*2600*/  EXIT ;  /* 0x000000000000794d */ /* 0x000fea0003800000 */
.L_x_40:
[----:B------:R-:W-:-:S00]  /*2610*/  BRA `(.L_x_40) ;  /* 0xfffffffc00fc7947 */ /* 0x000fc0000383ffff */
[----:B------:R-:W-:-:S00]  /*2620*/  NOP ;  /* 0x0000000000007918 */ /* 0x000fc00000000000 */
        /* <DEDUP_REMOVED lines=13> */
.L_x_41:


//--------------------- .nv.global.init           --------------------------
	.section	.nv.global.init,"aw",@progbits
.nv.global.init:
	.type		_$_str,@object
	.size		_$_str,(_$_str_$_2 - _$_str)
_$_str:
        /*0000*/ 	.byte	0x5f, 0x5f, 0x43, 0x55, 0x44, 0x41, 0x5f, 0x46, 0x54, 0x5a, 0x00
	.type		_$_str_$_2,@object
	.size		_$_str_$_2,(.L_1 - _$_str_$_2)
_$_str_$_2:
        /*000b*/ 	.byte	0x5f, 0x5f, 0x43, 0x55, 0x44, 0x41, 0x5f, 0x50, 0x52, 0x45, 0x43, 0x5f, 0x53, 0x51, 0x52, 0x54
        /*001b*/ 	.byte	0x00
.L_1:


//--------------------- .nv.shared.triton_poi_fused__native_batch_norm_legit_no_training_mul_softplus_tanh_9 --------------------------
	.section	.nv.shared.triton_poi_fused__native_batch_norm_legit_no_training_mul_softplus_tanh_9,"aw",@nobits
	.sectionflags	@""
	.align	16
	.zero		1024


//--------------------- .nv.constant0.triton_poi_fused__native_batch_norm_legit_no_training_mul_softplus_tanh_9 --------------------------
	.section	.nv.constant0.triton_poi_fused__native_batch_norm_legit_no_training_mul_softplus_tanh_9,"a",@progbits
	.sectionflags	@""
	.align	4
.nv.constant0.triton_poi_fused__native_batch_norm_legit_no_training_mul_softplus_tanh_9:
	.zero		584
